// auto-generated by cutlass_sweep.epilogue — config: {"arch": "sm_100", "cluster_m": 2, "cluster_n": 1, "dtype": "e4m3", "fusion": "bias", "tile_k": 64, "tile_m": 128, "tile_n": 256}
#include "cutlass/cutlass.h"
#include "cutlass/gemm/collective/collective_builder.hpp"
#include "cutlass/gemm/device/gemm_universal_adapter.h"
#include "cutlass/gemm/kernel/gemm_universal.hpp"
#include "cutlass/epilogue/collective/collective_builder.hpp"
#include "cutlass/epilogue/fusion/operations.hpp"
#include "cutlass/epilogue/thread/activation.h"

using Elem = cutlass::float_e4m3_t;
using Acc  = float;
using TileShape    = cute::Shape<cute::_128, cute::_256, cute::_64>;
using ClusterShape = cute::Shape<cute::_2, cute::_1, cute::_1>;
using FusionOp     = cutlass::epilogue::fusion::LinCombPerRowBias<Elem, Acc>;

using CollectiveEpilogue = typename cutlass::epilogue::collective::CollectiveBuilder<
    cutlass::arch::Sm100, cutlass::arch::OpClassTensorOp,
    TileShape, ClusterShape,
    cutlass::epilogue::collective::EpilogueTileAuto,
    Acc, Acc,
    Elem, cutlass::layout::RowMajor, 128 / cutlass::sizeof_bits<Elem>::value,
    Elem, cutlass::layout::RowMajor, 128 / cutlass::sizeof_bits<Elem>::value,
    cutlass::epilogue::collective::EpilogueScheduleAuto,
    FusionOp
  >::CollectiveOp;

using CollectiveMainloop = typename cutlass::gemm::collective::CollectiveBuilder<
    cutlass::arch::Sm100, cutlass::arch::OpClassTensorOp,
    Elem, cutlass::layout::RowMajor, 128 / cutlass::sizeof_bits<Elem>::value,
    Elem, cutlass::layout::ColumnMajor, 128 / cutlass::sizeof_bits<Elem>::value,
    Acc,
    TileShape, ClusterShape,
    cutlass::gemm::collective::StageCountAutoCarveout<
        static_cast<int>(sizeof(typename CollectiveEpilogue::SharedStorage))>,
    cutlass::gemm::collective::KernelScheduleAuto
  >::CollectiveOp;

using GemmKernel = cutlass::gemm::kernel::GemmUniversal<
    cute::Shape<int,int,int,int>, CollectiveMainloop, CollectiveEpilogue>;
using Gemm = cutlass::gemm::device::GemmUniversalAdapter<GemmKernel>;

auto* _anchor = &cutlass::device_kernel<GemmKernel>;


// ===== COMPILED SASS (sm_100a) =====

	.target	sm_100a

	.elftype	@"ET_EXEC"


//--------------------- .note.nv.tkinfo           --------------------------
	.section	.note.nv.tkinfo,"",@"SHT_NOTE"
	.sectionflags	@"SHF_NOTE_NV_TKINFO"
	.tkinfo
        /*0018*/ 	.word	0x00000002
        /*0030*/ 	.string	""
        /*0030*/ 	.string	"ptxas"
        /*0030*/ 	.string	"Cuda compilation tools, release 13.0, V13.0.88"
        /*0030*/ 	.string	"Build cuda_13.0.r13.0/compiler.36424714_0"
        /*0030*/ 	.string	"-arch sm_100a -m 64 "



//--------------------- .note.nv.cuinfo           --------------------------
	.section	.note.nv.cuinfo,"",@"SHT_NOTE"
	.sectionflags	@"SHF_NOTE_NV_CUINFO"
        /*0018*/ 	.short	0x0002
        /*001a*/ 	.short	0x0064
        /*001c*/ 	.short	0x0082
	.zero		2


//--------------------- .nv.info                  --------------------------
	.section	.nv.info,"",@"SHT_CUDA_INFO"
	.align	4


	//----- nvinfo : EIATTR_REGCOUNT
	.align		4
        /*0000*/ 	.byte	0x04, 0x2f
        /*0002*/ 	.short	(.L_20 - .L_19)
	.align		4
.L_19:
        /*0004*/ 	.word	index@(_ZN7cutlass13device_kernelINS_4gemm6kernel13GemmUniversalIN4cute5tupleIJiiiiEEENS1_10collective13CollectiveMmaINS1_35MainloopSm100TmaUmmaWarpSpecializedILi16ELi2ELi4ENS5_IJNS4_1CILi2EEENSA_ILi1EEESC_EEEEENS5_IJNSA_ILi128EEENSA_ILi256EEENSA_ILi64EEEEEENS_12float_e4m3_tENS5_IJlSC_lEEESJ_SK_NS4_8TiledMMAINS4_8MMA_AtomIJNS4_10MMA_TraitsINS4_25SM100_MMA_F8F6F4_2x1SM_SSEJSJ_SJ_fSF_SG_NS4_17integral_constantINS4_4UMMA5MajorELSR_0EEESS_NSP_INSQ_7ScaleInELST_0EEESU_EEEEEENS4_6LayoutINS5_IJSC_SC_SC_EEENS5_IJNSA_ILi0EEESZ_SZ_EEEEENS5_IJNS4_10UnderscoreES12_S12_EEEEENS4_18SM100_TMA_2SM_LOADENS4_14ComposedLayoutINS4_7SwizzleILi2ELi4ELi3EEENS4_18smem_ptr_flag_bitsILi8EEENSX_INS5_IJNSA_ILi8EEESH_EEENS5_IJSH_SC_EEEEEEEvNS4_8identityES15_S1F_vS1G_EENS_8epilogue10collective18CollectiveEpilogueINS1I_23Sm100TmaWarpSpecializedILi4ELi2ELi32ELb0ELb0EEEJNS5_IJSH_SG_SH_EEENS5_IJNSX_ISH_SC_EENSX_INS5_IJNSA_ILi32EEESB_EEENS5_IJSC_SF_EEEEEEEESJ_SK_SJ_SK_NS1I_6fusion15FusionCallbacksIS1M_NS1U_17LinCombPerRowBiasISJ_fSJ_SJ_fLi16ELNS_15FloatRoundStyleE2EEES1N_S1T_JEEENS4_5SM1004TMEM4LOAD26SM100_TMEM_LOAD_32dp32b32xENS4_13SM90_TMA_LOADENS16_INS17_ILi1ELi4ELi3EEES1A_NSX_INS5_IJS1B_S1P_EEENS5_IJS1P_SC_EEEEEEENS4_39AutoVectorizingCopyWithAssumedAlignmentILi128EEENS4_14SM90_TMA_STOREES29_S2B_S2B_EEEvvEEEEvNT_6ParamsE)
        /*0008*/ 	.word	0x0000007c


	//----- nvinfo : EIATTR_FRAME_SIZE
	.align		4
.L_20:
        /*000c*/ 	.byte	0x04, 0x11
        /*000e*/ 	.short	(.L_22 - .L_21)
	.align		4
.L_21:
        /*0010*/ 	.word	index@($__internal_2_$__cuda_sm10x_tcgen05_guardrail_trap_unallocated_columns_being_dealloced)
        /*0014*/ 	.word	0x00000000


	//----- nvinfo : EIATTR_FRAME_SIZE
	.align		4
.L_22:
        /*0018*/ 	.byte	0x04, 0x11
        /*001a*/ 	.short	(.L_24 - .L_23)
	.align		4
.L_23:
        /*001c*/ 	.word	index@($__internal_1_$__cuda_sm10x_tcgen05_guardrail_trap_phase_invalid_during_alloc)
        /*0020*/ 	.word	0x00000000


	//----- nvinfo : EIATTR_FRAME_SIZE
	.align		4
.L_24:
        /*0024*/ 	.byte	0x04, 0x11
        /*0026*/ 	.short	(.L_26 - .L_25)
	.align		4
.L_25:
        /*0028*/ 	.word	index@($__internal_0_$__cuda_sm10x_tcgen05_guardrail_trap_col_being_dealloced_not_returned_by_alloc)
        /*002c*/ 	.word	0x00000000


	//----- nvinfo : EIATTR_FRAME_SIZE
	.align		4
.L_26:
        /*0030*/ 	.byte	0x04, 0x11
        /*0032*/ 	.short	(.L_28 - .L_27)
	.align		4
.L_27:
        /*0034*/ 	.word	index@(_ZN7cutlass13device_kernelINS_4gemm6kernel13GemmUniversalIN4cute5tupleIJiiiiEEENS1_10collective13CollectiveMmaINS1_35MainloopSm100TmaUmmaWarpSpecializedILi16ELi2ELi4ENS5_IJNS4_1CILi2EEENSA_ILi1EEESC_EEEEENS5_IJNSA_ILi128EEENSA_ILi256EEENSA_ILi64EEEEEENS_12float_e4m3_tENS5_IJlSC_lEEESJ_SK_NS4_8TiledMMAINS4_8MMA_AtomIJNS4_10MMA_TraitsINS4_25SM100_MMA_F8F6F4_2x1SM_SSEJSJ_SJ_fSF_SG_NS4_17integral_constantINS4_4UMMA5MajorELSR_0EEESS_NSP_INSQ_7ScaleInELST_0EEESU_EEEEEENS4_6LayoutINS5_IJSC_SC_SC_EEENS5_IJNSA_ILi0EEESZ_SZ_EEEEENS5_IJNS4_10UnderscoreES12_S12_EEEEENS4_18SM100_TMA_2SM_LOADENS4_14ComposedLayoutINS4_7SwizzleILi2ELi4ELi3EEENS4_18smem_ptr_flag_bitsILi8EEENSX_INS5_IJNSA_ILi8EEESH_EEENS5_IJSH_SC_EEEEEEEvNS4_8identityES15_S1F_vS1G_EENS_8epilogue10collective18CollectiveEpilogueINS1I_23Sm100TmaWarpSpecializedILi4ELi2ELi32ELb0ELb0EEEJNS5_IJSH_SG_SH_EEENS5_IJNSX_ISH_SC_EENSX_INS5_IJNSA_ILi32EEESB_EEENS5_IJSC_SF_EEEEEEEESJ_SK_SJ_SK_NS1I_6fusion15FusionCallbacksIS1M_NS1U_17LinCombPerRowBiasISJ_fSJ_SJ_fLi16ELNS_15FloatRoundStyleE2EEES1N_S1T_JEEENS4_5SM1004TMEM4LOAD26SM100_TMEM_LOAD_32dp32b32xENS4_13SM90_TMA_LOADENS16_INS17_ILi1ELi4ELi3EEES1A_NSX_INS5_IJS1B_S1P_EEENS5_IJS1P_SC_EEEEEEENS4_39AutoVectorizingCopyWithAssumedAlignmentILi128EEENS4_14SM90_TMA_STOREES29_S2B_S2B_EEEvvEEEEvNT_6ParamsE)
        /*0038*/ 	.word	0x00000000


	//----- nvinfo : EIATTR_MIN_STACK_SIZE
	.align		4
.L_28:
        /*003c*/ 	.byte	0x04, 0x12
        /*003e*/ 	.short	(.L_30 - .L_29)
	.align		4
.L_29:
        /*0040*/ 	.word	index@(_ZN7cutlass13device_kernelINS_4gemm6kernel13GemmUniversalIN4cute5tupleIJiiiiEEENS1_10collective13CollectiveMmaINS1_35MainloopSm100TmaUmmaWarpSpecializedILi16ELi2ELi4ENS5_IJNS4_1CILi2EEENSA_ILi1EEESC_EEEEENS5_IJNSA_ILi128EEENSA_ILi256EEENSA_ILi64EEEEEENS_12float_e4m3_tENS5_IJlSC_lEEESJ_SK_NS4_8TiledMMAINS4_8MMA_AtomIJNS4_10MMA_TraitsINS4_25SM100_MMA_F8F6F4_2x1SM_SSEJSJ_SJ_fSF_SG_NS4_17integral_constantINS4_4UMMA5MajorELSR_0EEESS_NSP_INSQ_7ScaleInELST_0EEESU_EEEEEENS4_6LayoutINS5_IJSC_SC_SC_EEENS5_IJNSA_ILi0EEESZ_SZ_EEEEENS5_IJNS4_10UnderscoreES12_S12_EEEEENS4_18SM100_TMA_2SM_LOADENS4_14ComposedLayoutINS4_7SwizzleILi2ELi4ELi3EEENS4_18smem_ptr_flag_bitsILi8EEENSX_INS5_IJNSA_ILi8EEESH_EEENS5_IJSH_SC_EEEEEEEvNS4_8identityES15_S1F_vS1G_EENS_8epilogue10collective18CollectiveEpilogueINS1I_23Sm100TmaWarpSpecializedILi4ELi2ELi32ELb0ELb0EEEJNS5_IJSH_SG_SH_EEENS5_IJNSX_ISH_SC_EENSX_INS5_IJNSA_ILi32EEESB_EEENS5_IJSC_SF_EEEEEEEESJ_SK_SJ_SK_NS1I_6fusion15FusionCallbacksIS1M_NS1U_17LinCombPerRowBiasISJ_fSJ_SJ_fLi16ELNS_15FloatRoundStyleE2EEES1N_S1T_JEEENS4_5SM1004TMEM4LOAD26SM100_TMEM_LOAD_32dp32b32xENS4_13SM90_TMA_LOADENS16_INS17_ILi1ELi4ELi3EEES1A_NSX_INS5_IJS1B_S1P_EEENS5_IJS1P_SC_EEEEEEENS4_39AutoVectorizingCopyWithAssumedAlignmentILi128EEENS4_14SM90_TMA_STOREES29_S2B_S2B_EEEvvEEEEvNT_6ParamsE)
        /*0044*/ 	.word	0x00000000
.L_30:


//--------------------- .nv.compat                --------------------------
	.section	.nv.compat,"",@"SHT_CUDA_COMPAT_INFO"
	.align	4
        /*0000*/ 	.byte	0x02, 0x09, 0x01, 0x00, 0x02, 0x02, 0x02, 0x00, 0x02, 0x05, 0x05, 0x00, 0x03, 0x07, 0x01, 0x01
        /*0010*/ 	.byte	0x02, 0x03, 0x01, 0x00, 0x02, 0x06, 0x01, 0x00, 0x04, 0x0b, 0x08, 0x00, 0x09, 0x00, 0x00, 0x00
        /*0020*/ 	.byte	0x00, 0x00, 0x00, 0x00


//--------------------- .nv.info._ZN7cutlass13device_kernelINS_4gemm6kernel13GemmUniversalIN4cute5tupleIJiiiiEEENS1_10collective13CollectiveMmaINS1_35MainloopSm100TmaUmmaWarpSpecializedILi16ELi2ELi4ENS5_IJNS4_1CILi2EEENSA_ILi1EEESC_EEEEENS5_IJNSA_ILi128EEENSA_ILi256EEENSA_ILi64EEEEEENS_12float_e4m3_tENS5_IJlSC_lEEESJ_SK_NS4_8TiledMMAINS4_8MMA_AtomIJNS4_10MMA_TraitsINS4_25SM100_MMA_F8F6F4_2x1SM_SSEJSJ_SJ_fSF_SG_NS4_17integral_constantINS4_4UMMA5MajorELSR_0EEESS_NSP_INSQ_7ScaleInELST_0EEESU_EEEEEENS4_6LayoutINS5_IJSC_SC_SC_EEENS5_IJNSA_ILi0EEESZ_SZ_EEEEENS5_IJNS4_10UnderscoreES12_S12_EEEEENS4_18SM100_TMA_2SM_LOADENS4_14ComposedLayoutINS4_7SwizzleILi2ELi4ELi3EEENS4_18smem_ptr_flag_bitsILi8EEENSX_INS5_IJNSA_ILi8EEESH_EEENS5_IJSH_SC_EEEEEEEvNS4_8identityES15_S1F_vS1G_EENS_8epilogue10collective18CollectiveEpilogueINS1I_23Sm100TmaWarpSpecializedILi4ELi2ELi32ELb0ELb0EEEJNS5_IJSH_SG_SH_EEENS5_IJNSX_ISH_SC_EENSX_INS5_IJNSA_ILi32EEESB_EEENS5_IJSC_SF_EEEEEEEESJ_SK_SJ_SK_NS1I_6fusion15FusionCallbacksIS1M_NS1U_17LinCombPerRowBiasISJ_fSJ_SJ_fLi16ELNS_15FloatRoundStyleE2EEES1N_S1T_JEEENS4_5SM1004TMEM4LOAD26SM100_TMEM_LOAD_32dp32b32xENS4_13SM90_TMA_LOADENS16_INS17_ILi1ELi4ELi3EEES1A_NSX_INS5_IJS1B_S1P_EEENS5_IJS1P_SC_EEEEEEENS4_39AutoVectorizingCopyWithAssumedAlignmentILi128EEENS4_14SM90_TMA_STOREES29_S2B_S2B_EEEvvEEEEvNT_6ParamsE --------------------------
	.section	.nv.info._ZN7cutlass13device_kernelINS_4gemm6kernel13GemmUniversalIN4cute5tupleIJiiiiEEENS1_10collective13CollectiveMmaINS1_35MainloopSm100TmaUmmaWarpSpecializedILi16ELi2ELi4ENS5_IJNS4_1CILi2EEENSA_ILi1EEESC_EEEEENS5_IJNSA_ILi128EEENSA_ILi256EEENSA_ILi64EEEEEENS_12float_e4m3_tENS5_IJlSC_lEEESJ_SK_NS4_8TiledMMAINS4_8MMA_AtomIJNS4_10MMA_TraitsINS4_25SM100_MMA_F8F6F4_2x1SM_SSEJSJ_SJ_fSF_SG_NS4_17integral_constantINS4_4UMMA5MajorELSR_0EEESS_NSP_INSQ_7ScaleInELST_0EEESU_EEEEEENS4_6LayoutINS5_IJSC_SC_SC_EEENS5_IJNSA_ILi0EEESZ_SZ_EEEEENS5_IJNS4_10UnderscoreES12_S12_EEEEENS4_18SM100_TMA_2SM_LOADENS4_14ComposedLayoutINS4_7SwizzleILi2ELi4ELi3EEENS4_18smem_ptr_flag_bitsILi8EEENSX_INS5_IJNSA_ILi8EEESH_EEENS5_IJSH_SC_EEEEEEEvNS4_8identityES15_S1F_vS1G_EENS_8epilogue10collective18CollectiveEpilogueINS1I_23Sm100TmaWarpSpecializedILi4ELi2ELi32ELb0ELb0EEEJNS5_IJSH_SG_SH_EEENS5_IJNSX_ISH_SC_EENSX_INS5_IJNSA_ILi32EEESB_EEENS5_IJSC_SF_EEEEEEEESJ_SK_SJ_SK_NS1I_6fusion15FusionCallbacksIS1M_NS1U_17LinCombPerRowBiasISJ_fSJ_SJ_fLi16ELNS_15FloatRoundStyleE2EEES1N_S1T_JEEENS4_5SM1004TMEM4LOAD26SM100_TMEM_LOAD_32dp32b32xENS4_13SM90_TMA_LOADENS16_INS17_ILi1ELi4ELi3EEES1A_NSX_INS5_IJS1B_S1P_EEENS5_IJS1P_SC_EEEEEEENS4_39AutoVectorizingCopyWithAssumedAlignmentILi128EEENS4_14SM90_TMA_STOREES29_S2B_S2B_EEEvvEEEEvNT_6ParamsE,"",@"SHT_CUDA_INFO"
	.sectionflags	@""
	.align	4


	//----- nvinfo : EIATTR_CUDA_API_VERSION
	.align		4
        /*0000*/ 	.byte	0x04, 0x37
        /*0002*/ 	.short	(.L_32 - .L_31)
.L_31:
        /*0004*/ 	.word	0x00000082


	//----- nvinfo : EIATTR_KPARAM_INFO
	.align		4
.L_32:
        /*0008*/ 	.byte	0x04, 0x17
        /*000a*/ 	.short	(.L_34 - .L_33)
.L_33:
        /*000c*/ 	.word	0x00000000
        /*0010*/ 	.short	0x0000
        /*0012*/ 	.short	0x0000
        /*0014*/ 	.byte	0x00, 0xf0, 0x01, 0x20


	//----- nvinfo : EIATTR_AT_ENTRY_FRAGMENTS
	.align		4
.L_34:
        /*0018*/ 	.byte	0x04, 0x4f
        /*001a*/ 	.short	(.L_36 - .L_35)


	//   ....[0]....
.L_35:
        /*001c*/ 	.word	0x00000007


	//----- nvinfo : EIATTR_RESERVED_SMEM_USED
	.align		4
.L_36:
        /*0020*/ 	.byte	0x01, 0x41
	.zero		2


	//----- nvinfo : EIATTR_SPARSE_MMA_MASK
	.align		4
        /*0024*/ 	.byte	0x03, 0x50
        /*0026*/ 	.short	0x0000


	//----- nvinfo : EIATTR_TCGEN05_2CTA_USED
	.align		4
        /*0028*/ 	.byte	0x01, 0x52
	.zero		2


	//----- nvinfo : EIATTR_MAXREG_COUNT
	.align		4
        /*002c*/ 	.byte	0x03, 0x1b
        /*002e*/ 	.short	0x00ff


	//----- nvinfo : EIATTR_NUM_BARRIERS
	.align		4
        /*0030*/ 	.byte	0x02, 0x4c
        /*0032*/ 	.byte	0x07
	.zero		1


	//----- nvinfo : EIATTR_EXTERNS
	.align		4
        /*0034*/ 	.byte	0x04, 0x0f
        /*0036*/ 	.short	(.L_38 - .L_37)


	//   ....[0]....
	.align		4
.L_37:
        /*0038*/ 	.word	index@(__assertfail)


	//----- nvinfo : EIATTR_MERCURY_ISA_VERSION
	.align		4
.L_38:
        /*003c*/ 	.byte	0x03, 0x5f
        /*003e*/ 	.short	0x0101


	//----- nvinfo : EIATTR_INT_WARP_WIDE_INSTR_OFFSETS
	.align		4
        /*0040*/ 	.byte	0x04, 0x31
        /*0042*/ 	.short	(.L_40 - .L_39)


	//   ....[0]....
.L_39:
        /*0044*/ 	.word	0x00000eb0


	//   ....[1]....
        /*0048*/ 	.word	0x00000f50


	//   ....[2]....
        /*004c*/ 	.word	0x000022b0


	//   ....[3]....
        /*0050*/ 	.word	0x00004750


	//   ....[4]....
        /*0054*/ 	.word	0x00004780


	//   ....[5]....
        /*0058*/ 	.word	0x000047d0


	//   ....[6]....
        /*005c*/ 	.word	0x000050f0


	//   ....[7]....
        /*0060*/ 	.word	0x00005110


	//   ....[8]....
        /*0064*/ 	.word	0x000051f0


	//   ....[9]....
        /*0068*/ 	.word	0x000052b0


	//   ....[10]....
        /*006c*/ 	.word	0x000052d0


	//   ....[11]....
        /*0070*/ 	.word	0x000053a0


	//   ....[12]....
        /*0074*/ 	.word	0x00005490


	//   ....[13]....
        /*0078*/ 	.word	0x000054b0


	//   ....[14]....
        /*007c*/ 	.word	0x000055b0


	//   ....[15]....
        /*0080*/ 	.word	0x00005760


	//   ....[16]....
        /*0084*/ 	.word	0x00005770


	//   ....[17]....
        /*0088*/ 	.word	0x00005900


	//   ....[18]....
        /*008c*/ 	.word	0x00006900


	//----- nvinfo : EIATTR_COOP_GROUP_MASK_REGIDS
	.align		4
.L_40:
        /*0090*/ 	.byte	0x04, 0x29
        /*0092*/ 	.short	(.L_42 - .L_41)


	//   ....[0]....
.L_41:
        /*0094*/ 	.word	0xffffffff


	//   ....[1]....
        /*0098*/ 	.word	0xffffffff


	//   ....[2]....
        /*009c*/ 	.word	0xffffffff


	//   ....[3]....
        /*00a0*/ 	.word	0xffffffff


	//   ....[4]....
        /*00a4*/ 	.word	0xffffffff


	//   ....[5]....
        /*00a8*/ 	.word	0xffffffff


	//   ....[6]....
        /*00ac*/ 	.word	0xffffffff


	//   ....[7]....
        /*00b0*/ 	.word	0xffffffff


	//   ....[8]....
        /*00b4*/ 	.word	0xffffffff


	//   ....[9]....
        /*00b8*/ 	.word	0xffffffff


	//   ....[10]....
        /*00bc*/ 	.word	0xffffffff


	//   ....[11]....
        /*00c0*/ 	.word	0xffffffff


	//   ....[12]....
        /*00c4*/ 	.word	0xffffffff


	//   ....[13]....
        /*00c8*/ 	.word	0xffffffff


	//----- nvinfo : EIATTR_COOP_GROUP_INSTR_OFFSETS
	.align		4
.L_42:
        /*00cc*/ 	.byte	0x04, 0x28
        /*00ce*/ 	.short	(.L_44 - .L_43)


	//   ....[0]....
.L_43:
        /*00d0*/ 	.word	0x000000c0


	//   ....[1]....
        /*00d4*/ 	.word	0x000004f0


	//   ....[2]....
        /*00d8*/ 	.word	0x00000820


	//   ....[3]....
        /*00dc*/ 	.word	0x000009b0


	//   ....[4]....
        /*00e0*/ 	.word	0x00000aa0


	//   ....[5]....
        /*00e4*/ 	.word	0x00000c00


	//   ....[6]....
        /*00e8*/ 	.word	0x00000d90


	//   ....[7]....
        /*00ec*/ 	.word	0x00000fd0


	//   ....[8]....
        /*00f0*/ 	.word	0x00002190


	//   ....[9]....
        /*00f4*/ 	.word	0x00003620


	//   ....[10]....
        /*00f8*/ 	.word	0x00003af0


	//   ....[11]....
        /*00fc*/ 	.word	0x00003b20


	//   ....[12]....
        /*0100*/ 	.word	0x00004660


	//   ....[13]....
        /*0104*/ 	.word	0x00004870


	//----- nvinfo : EIATTR_VRC_CTA_INIT_COUNT
	.align		4
.L_44:
        /*0108*/ 	.byte	0x02, 0x4a
        /*010a*/ 	.byte	0x80
	.zero		1


	//----- nvinfo : EIATTR_SYSCALL_OFFSETS
	.align		4
        /*010c*/ 	.byte	0x04, 0x46
        /*010e*/ 	.short	(.L_46 - .L_45)


	//   ....[0]....
.L_45:
        /*0110*/ 	.word	0x00006400


	//   ....[1]....
        /*0114*/ 	.word	0x00006540


	//   ....[2]....
        /*0118*/ 	.word	0x00006e80


	//   ....[3]....
        /*011c*/ 	.word	0x00007c70


	//   ....[4]....
        /*0120*/ 	.word	0x00008a10


	//   ....[5]....
        /*0124*/ 	.word	0x000097d0


	//----- nvinfo : EIATTR_MBARRIER_INSTR_OFFSETS
	.align		4
.L_46:
        /*0128*/ 	.byte	0x04, 0x39
        /*012a*/ 	.short	(.L_48 - .L_47)


	//   ....[0]....
.L_47:
        /*012c*/ 	.word	0x00000600
        /*0130*/ 	.word	0x000000ff
        /*0134*/ 	.word	0x00000000
        /*0138*/ 	.short	0x0100
        /*013a*/ 	.byte	0x07
	.zero		1


	//   ....[1]....
        /*013c*/ 	.word	0x00000610
        /*0140*/ 	.word	0x000000ff
        /*0144*/ 	.word	0x00000080
        /*0148*/ 	.short	0x0100
        /*014a*/ 	.byte	0x07
	.zero		1


	//   ....[2]....
        /*014c*/ 	.word	0x00000620
        /*0150*/ 	.word	0x000000ff
        /*0154*/ 	.word	0x00000008
        /*0158*/ 	.short	0x0100
        /*015a*/ 	.byte	0x07
	.zero		1


	//   ....[3]....
        /*015c*/ 	.word	0x00000630
        /*0160*/ 	.word	0x000000ff
        /*0164*/ 	.word	0x00000088
        /*0168*/ 	.short	0x0100
        /*016a*/ 	.byte	0x07
	.zero		1


	//   ....[4]....
        /*016c*/ 	.word	0x00000640
        /*0170*/ 	.word	0x000000ff
        /*0174*/ 	.word	0x00000010
        /*0178*/ 	.short	0x0100
        /*017a*/ 	.byte	0x07
	.zero		1


	//   ....[5]....
        /*017c*/ 	.word	0x00000650
        /*0180*/ 	.word	0x000000ff
        /*0184*/ 	.word	0x00000090
        /*0188*/ 	.short	0x0100
        /*018a*/ 	.byte	0x07
	.zero		1


	//   ....[6]....
        /*018c*/ 	.word	0x00000660
        /*0190*/ 	.word	0x000000ff
        /*0194*/ 	.word	0x00000018
        /*0198*/ 	.short	0x0100
        /*019a*/ 	.byte	0x07
	.zero		1


	//   ....[7]....
        /*019c*/ 	.word	0x00000670
        /*01a0*/ 	.word	0x000000ff
        /*01a4*/ 	.word	0x00000098
        /*01a8*/ 	.short	0x0100
        /*01aa*/ 	.byte	0x07
	.zero		1


	//   ....[8]....
        /*01ac*/ 	.word	0x00000680
        /*01b0*/ 	.word	0x000000ff
        /*01b4*/ 	.word	0x00000020
        /*01b8*/ 	.short	0x0100
        /*01ba*/ 	.byte	0x07
	.zero		1


	//   ....[9]....
        /*01bc*/ 	.word	0x00000690
        /*01c0*/ 	.word	0x000000ff
        /*01c4*/ 	.word	0x000000a0
        /*01c8*/ 	.short	0x0100
        /*01ca*/ 	.byte	0x07
	.zero		1


	//   ....[10]....
        /*01cc*/ 	.word	0x000006a0
        /*01d0*/ 	.word	0x000000ff
        /*01d4*/ 	.word	0x00000028
        /*01d8*/ 	.short	0x0100
        /*01da*/ 	.byte	0x07
	.zero		1


	//   ....[11]....
        /*01dc*/ 	.word	0x000006b0
        /*01e0*/ 	.word	0x000000ff
        /*01e4*/ 	.word	0x000000a8
        /*01e8*/ 	.short	0x0100
        /*01ea*/ 	.byte	0x07
	.zero		1


	//   ....[12]....
        /*01ec*/ 	.word	0x000006c0
        /*01f0*/ 	.word	0x000000ff
        /*01f4*/ 	.word	0x00000030
        /*01f8*/ 	.short	0x0100
        /*01fa*/ 	.byte	0x07
	.zero		1


	//   ....[13]....
        /*01fc*/ 	.word	0x000006d0
        /*0200*/ 	.word	0x000000ff
        /*0204*/ 	.word	0x000000b0
        /*0208*/ 	.short	0x0100
        /*020a*/ 	.byte	0x07
	.zero		1


	//   ....[14]....
        /*020c*/ 	.word	0x000006e0
        /*0210*/ 	.word	0x000000ff
        /*0214*/ 	.word	0x00000038
        /*0218*/ 	.short	0x0100
        /*021a*/ 	.byte	0x07
	.zero		1


	//   ....[15]....
        /*021c*/ 	.word	0x000006f0
        /*0220*/ 	.word	0x000000ff
        /*0224*/ 	.word	0x000000b8
        /*0228*/ 	.short	0x0100
        /*022a*/ 	.byte	0x07
	.zero		1


	//   ....[16]....
        /*022c*/ 	.word	0x00000700
        /*0230*/ 	.word	0x000000ff
        /*0234*/ 	.word	0x00000040
        /*0238*/ 	.short	0x0100
        /*023a*/ 	.byte	0x07
	.zero		1


	//   ....[17]....
        /*023c*/ 	.word	0x00000710
        /*0240*/ 	.word	0x000000ff
        /*0244*/ 	.word	0x000000c0
        /*0248*/ 	.short	0x0100
        /*024a*/ 	.byte	0x07
	.zero		1


	//   ....[18]....
        /*024c*/ 	.word	0x00000720
        /*0250*/ 	.word	0x000000ff
        /*0254*/ 	.word	0x00000048
        /*0258*/ 	.short	0x0100
        /*025a*/ 	.byte	0x07
	.zero		1


	//   ....[19]....
        /*025c*/ 	.word	0x00000730
        /*0260*/ 	.word	0x000000ff
        /*0264*/ 	.word	0x000000c8
        /*0268*/ 	.short	0x0100
        /*026a*/ 	.byte	0x07
	.zero		1


	//   ....[20]....
        /*026c*/ 	.word	0x00000740
        /*0270*/ 	.word	0x000000ff
        /*0274*/ 	.word	0x00000050
        /*0278*/ 	.short	0x0100
        /*027a*/ 	.byte	0x07
	.zero		1


	//   ....[21]....
        /*027c*/ 	.word	0x00000750
        /*0280*/ 	.word	0x000000ff
        /*0284*/ 	.word	0x000000d0
        /*0288*/ 	.short	0x0100
        /*028a*/ 	.byte	0x07
	.zero		1


	//   ....[22]....
        /*028c*/ 	.word	0x00000760
        /*0290*/ 	.word	0x000000ff
        /*0294*/ 	.word	0x00000058
        /*0298*/ 	.short	0x0100
        /*029a*/ 	.byte	0x07
	.zero		1


	//   ....[23]....
        /*029c*/ 	.word	0x00000770
        /*02a0*/ 	.word	0x000000ff
        /*02a4*/ 	.word	0x000000d8
        /*02a8*/ 	.short	0x0100
        /*02aa*/ 	.byte	0x07
	.zero		1


	//   ....[24]....
        /*02ac*/ 	.word	0x00000780
        /*02b0*/ 	.word	0x000000ff
        /*02b4*/ 	.word	0x00000060
        /*02b8*/ 	.short	0x0100
        /*02ba*/ 	.byte	0x07
	.zero		1


	//   ....[25]....
        /*02bc*/ 	.word	0x00000790
        /*02c0*/ 	.word	0x000000ff
        /*02c4*/ 	.word	0x000000e0
        /*02c8*/ 	.short	0x0100
        /*02ca*/ 	.byte	0x07
	.zero		1


	//   ....[26]....
        /*02cc*/ 	.word	0x000007a0
        /*02d0*/ 	.word	0x000000ff
        /*02d4*/ 	.word	0x00000068
        /*02d8*/ 	.short	0x0100
        /*02da*/ 	.byte	0x07
	.zero		1


	//   ....[27]....
        /*02dc*/ 	.word	0x000007b0
        /*02e0*/ 	.word	0x000000ff
        /*02e4*/ 	.word	0x000000e8
        /*02e8*/ 	.short	0x0100
        /*02ea*/ 	.byte	0x07
	.zero		1


	//   ....[28]....
        /*02ec*/ 	.word	0x000007c0
        /*02f0*/ 	.word	0x000000ff
        /*02f4*/ 	.word	0x00000070
        /*02f8*/ 	.short	0x0100
        /*02fa*/ 	.byte	0x07
	.zero		1


	//   ....[29]....
        /*02fc*/ 	.word	0x000007d0
        /*0300*/ 	.word	0x000000ff
        /*0304*/ 	.word	0x000000f0
        /*0308*/ 	.short	0x0100
        /*030a*/ 	.byte	0x07
	.zero		1


	//   ....[30]....
        /*030c*/ 	.word	0x000007e0
        /*0310*/ 	.word	0x000000ff
        /*0314*/ 	.word	0x00000078
        /*0318*/ 	.short	0x0100
        /*031a*/ 	.byte	0x07
	.zero		1


	//   ....[31]....
        /*031c*/ 	.word	0x000007f0
        /*0320*/ 	.word	0x000000ff
        /*0324*/ 	.word	0x000000f8
        /*0328*/ 	.short	0x0100
        /*032a*/ 	.byte	0x07
	.zero		1


	//   ....[32]....
        /*032c*/ 	.word	0x00000920
        /*0330*/ 	.word	0x000000ff
        /*0334*/ 	.word	0x00000100
        /*0338*/ 	.short	0x0100
        /*033a*/ 	.byte	0x08
	.zero		1


	//   ....[33]....
        /*033c*/ 	.word	0x00000930
        /*0340*/ 	.word	0x000000ff
        /*0344*/ 	.word	0x00000120
        /*0348*/ 	.short	0x0100
        /*034a*/ 	.byte	0x08
	.zero		1


	//   ....[34]....
        /*034c*/ 	.word	0x00000940
        /*0350*/ 	.word	0x000000ff
        /*0354*/ 	.word	0x00000108
        /*0358*/ 	.short	0x0100
        /*035a*/ 	.byte	0x08
	.zero		1


	//   ....[35]....
        /*035c*/ 	.word	0x00000950
        /*0360*/ 	.word	0x000000ff
        /*0364*/ 	.word	0x00000128
        /*0368*/ 	.short	0x0100
        /*036a*/ 	.byte	0x08
	.zero		1


	//   ....[36]....
        /*036c*/ 	.word	0x00000960
        /*0370*/ 	.word	0x000000ff
        /*0374*/ 	.word	0x00000110
        /*0378*/ 	.short	0x0100
        /*037a*/ 	.byte	0x08
	.zero		1


	//   ....[37]....
        /*037c*/ 	.word	0x00000970
        /*0380*/ 	.word	0x000000ff
        /*0384*/ 	.word	0x00000130
        /*0388*/ 	.short	0x0100
        /*038a*/ 	.byte	0x08
	.zero		1


	//   ....[38]....
        /*038c*/ 	.word	0x00000980
        /*0390*/ 	.word	0x000000ff
        /*0394*/ 	.word	0x00000118
        /*0398*/ 	.short	0x0100
        /*039a*/ 	.byte	0x08
	.zero		1


	//   ....[39]....
        /*039c*/ 	.word	0x00000990
        /*03a0*/ 	.word	0x000000ff
        /*03a4*/ 	.word	0x00000138
        /*03a8*/ 	.short	0x0100
        /*03aa*/ 	.byte	0x08
	.zero		1


	//   ....[40]....
        /*03ac*/ 	.word	0x00000a70
        /*03b0*/ 	.word	0x000000ff
        /*03b4*/ 	.word	0x00000140
        /*03b8*/ 	.short	0x0100
        /*03ba*/ 	.byte	0x07
	.zero		1


	//   ....[41]....
        /*03bc*/ 	.word	0x00000a80
        /*03c0*/ 	.word	0x000000ff
        /*03c4*/ 	.word	0x00000148
        /*03c8*/ 	.short	0x0100
        /*03ca*/ 	.byte	0x07
	.zero		1


	//   ....[42]....
        /*03cc*/ 	.word	0x00000bb0
        /*03d0*/ 	.word	0x000000ff
        /*03d4*/ 	.word	0x00000150
        /*03d8*/ 	.short	0x0100
        /*03da*/ 	.byte	0x07
	.zero		1


	//   ....[43]....
        /*03dc*/ 	.word	0x00000bc0
        /*03e0*/ 	.word	0x000000ff
        /*03e4*/ 	.word	0x00000160
        /*03e8*/ 	.short	0x0100
        /*03ea*/ 	.byte	0x07
	.zero		1


	//   ....[44]....
        /*03ec*/ 	.word	0x00000bd0
        /*03f0*/ 	.word	0x000000ff
        /*03f4*/ 	.word	0x00000158
        /*03f8*/ 	.short	0x0100
        /*03fa*/ 	.byte	0x07
	.zero		1


	//   ....[45]....
        /*03fc*/ 	.word	0x00000be0
        /*0400*/ 	.word	0x000000ff
        /*0404*/ 	.word	0x00000168
        /*0408*/ 	.short	0x0100
        /*040a*/ 	.byte	0x07
	.zero		1


	//   ....[46]....
        /*040c*/ 	.word	0x00000d00
        /*0410*/ 	.word	0x000000ff
        /*0414*/ 	.word	0x00000170
        /*0418*/ 	.short	0x0100
        /*041a*/ 	.byte	0x08
	.zero		1


	//   ....[47]....
        /*041c*/ 	.word	0x00000d10
        /*0420*/ 	.word	0x000000ff
        /*0424*/ 	.word	0x00000190
        /*0428*/ 	.short	0x0100
        /*042a*/ 	.byte	0x08
	.zero		1


	//   ....[48]....
        /*042c*/ 	.word	0x00000d20
        /*0430*/ 	.word	0x000000ff
        /*0434*/ 	.word	0x00000178
        /*0438*/ 	.short	0x0100
        /*043a*/ 	.byte	0x08
	.zero		1


	//   ....[49]....
        /*043c*/ 	.word	0x00000d30
        /*0440*/ 	.word	0x000000ff
        /*0444*/ 	.word	0x00000198
        /*0448*/ 	.short	0x0100
        /*044a*/ 	.byte	0x08
	.zero		1


	//   ....[50]....
        /*044c*/ 	.word	0x00000d40
        /*0450*/ 	.word	0x000000ff
        /*0454*/ 	.word	0x00000180
        /*0458*/ 	.short	0x0100
        /*045a*/ 	.byte	0x08
	.zero		1


	//   ....[51]....
        /*045c*/ 	.word	0x00000d50
        /*0460*/ 	.word	0x000000ff
        /*0464*/ 	.word	0x000001a0
        /*0468*/ 	.short	0x0100
        /*046a*/ 	.byte	0x08
	.zero		1


	//   ....[52]....
        /*046c*/ 	.word	0x00000d60
        /*0470*/ 	.word	0x000000ff
        /*0474*/ 	.word	0x00000188
        /*0478*/ 	.short	0x0100
        /*047a*/ 	.byte	0x08
	.zero		1


	//   ....[53]....
        /*047c*/ 	.word	0x00000d70
        /*0480*/ 	.word	0x000000ff
        /*0484*/ 	.word	0x000001a8
        /*0488*/ 	.short	0x0100
        /*048a*/ 	.byte	0x08
	.zero		1


	//   ....[54]....
        /*048c*/ 	.word	0x00000e60
        /*0490*/ 	.word	0x000000ff
        /*0494*/ 	.word	0x000001b0
        /*0498*/ 	.short	0x0100
        /*049a*/ 	.byte	0x07
	.zero		1


	//   ....[55]....
        /*049c*/ 	.word	0x00000e70
        /*04a0*/ 	.word	0x000000ff
        /*04a4*/ 	.word	0x000001c0
        /*04a8*/ 	.short	0x0100
        /*04aa*/ 	.byte	0x07
	.zero		1


	//   ....[56]....
        /*04ac*/ 	.word	0x00000e80
        /*04b0*/ 	.word	0x000000ff
        /*04b4*/ 	.word	0x000001b8
        /*04b8*/ 	.short	0x0100
        /*04ba*/ 	.byte	0x07
	.zero		1


	//   ....[57]....
        /*04bc*/ 	.word	0x00000e90
        /*04c0*/ 	.word	0x000000ff
        /*04c4*/ 	.word	0x000001c8
        /*04c8*/ 	.short	0x0100
        /*04ca*/ 	.byte	0x07
	.zero		1


	//   ....[58]....
        /*04cc*/ 	.word	0x00000f80
        /*04d0*/ 	.word	0x000000ff
        /*04d4*/ 	.word	0x000001d0
        /*04d8*/ 	.short	0x0100
        /*04da*/ 	.byte	0x06
	.zero		1


	//   ....[59]....
        /*04dc*/ 	.word	0x00001990
        /*04e0*/ 	.word	0x00000002
        /*04e4*/ 	.word	0x000001c0
        /*04e8*/ 	.short	0x010a
        /*04ea*/ 	.byte	0xff
	.zero		1


	//   ....[60]....
        /*04ec*/ 	.word	0x000019c0
        /*04f0*/ 	.word	0x00000002
        /*04f4*/ 	.word	0x000001b0
        /*04f8*/ 	.short	0x0101
        /*04fa*/ 	.byte	0xff
	.zero		1


	//   ....[61]....
        /*04fc*/ 	.word	0x00001a90
        /*0500*/ 	.word	0x000000ff
        /*0504*/ 	.word	0x00000080
        /*0508*/ 	.short	0x010a
        /*050a*/ 	.byte	0x08
	.zero		1


	//   ....[62]....
        /*050c*/ 	.word	0x00001b90
        /*0510*/ 	.word	0x000000ff
        /*0514*/ 	.word	0x00000080
        /*0518*/ 	.short	0x010a
        /*051a*/ 	.byte	0x21
	.zero		1


	//   ....[63]....
        /*051c*/ 	.word	0x00001d40
        /*0520*/ 	.word	0x000000ff
        /*0524*/ 	.word	0x00000080
        /*0528*/ 	.short	0x010a
        /*052a*/ 	.byte	0x08
	.zero		1


	//   ....[64]....
        /*052c*/ 	.word	0x00001e40
        /*0530*/ 	.word	0x000000ff
        /*0534*/ 	.word	0x00000148
        /*0538*/ 	.short	0x0101
        /*053a*/ 	.byte	0x07
	.zero		1


	//   ....[65]....
        /*053c*/ 	.word	0x00001e60
        /*0540*/ 	.word	0x000000ff
        /*0544*/ 	.word	0x00000080
        /*0548*/ 	.short	0x010a
        /*054a*/ 	.byte	0x08
	.zero		1


	//   ....[66]....
        /*054c*/ 	.word	0x00001ee0
        /*0550*/ 	.word	0x000000ff
        /*0554*/ 	.word	0x00000080
        /*0558*/ 	.short	0x010a
        /*055a*/ 	.byte	0x11
	.zero		1


	//   ....[67]....
        /*055c*/ 	.word	0x00002070
        /*0560*/ 	.word	0x000000ff
        /*0564*/ 	.word	0x00000080
        /*0568*/ 	.short	0x010a
        /*056a*/ 	.byte	0x08
	.zero		1


	//   ....[68]....
        /*056c*/ 	.word	0x000021c0
        /*0570*/ 	.word	0x00000002
        /*0574*/ 	.word	0x00000150
        /*0578*/ 	.short	0x010a
        /*057a*/ 	.byte	0xff
	.zero		1


	//   ....[69]....
        /*057c*/ 	.word	0x00002280
        /*0580*/ 	.word	0x00000002
        /*0584*/ 	.word	0x00000000
        /*0588*/ 	.short	0x0101
        /*058a*/ 	.byte	0xff
	.zero		1


	//   ....[70]....
        /*058c*/ 	.word	0x000027e0
        /*0590*/ 	.word	0x000000ff
        /*0594*/ 	.word	0x00000000
        /*0598*/ 	.short	0x010a
        /*059a*/ 	.byte	0x04
	.zero		1


	//   ....[71]....
        /*059c*/ 	.word	0x00002870
        /*05a0*/ 	.word	0x000000ff
        /*05a4*/ 	.word	0x00000000
        /*05a8*/ 	.short	0x010a
        /*05aa*/ 	.byte	0x04
	.zero		1


	//   ....[72]....
        /*05ac*/ 	.word	0x00002900
        /*05b0*/ 	.word	0x000000ff
        /*05b4*/ 	.word	0x00000000
        /*05b8*/ 	.short	0x010a
        /*05ba*/ 	.byte	0x04
	.zero		1


	//   ....[73]....
        /*05bc*/ 	.word	0x00002990
        /*05c0*/ 	.word	0x000000ff
        /*05c4*/ 	.word	0x00000000
        /*05c8*/ 	.short	0x010a
        /*05ca*/ 	.byte	0x04
	.zero		1


	//   ....[74]....
        /*05cc*/ 	.word	0x00002a20
        /*05d0*/ 	.word	0x000000ff
        /*05d4*/ 	.word	0x00000000
        /*05d8*/ 	.short	0x010a
        /*05da*/ 	.byte	0x04
	.zero		1


	//   ....[75]....
        /*05dc*/ 	.word	0x00002ab0
        /*05e0*/ 	.word	0x000000ff
        /*05e4*/ 	.word	0x00000000
        /*05e8*/ 	.short	0x010a
        /*05ea*/ 	.byte	0x04
	.zero		1


	//   ....[76]....
        /*05ec*/ 	.word	0x00002b40
        /*05f0*/ 	.word	0x000000ff
        /*05f4*/ 	.word	0x00000000
        /*05f8*/ 	.short	0x010a
        /*05fa*/ 	.byte	0x04
	.zero		1


	//   ....[77]....
        /*05fc*/ 	.word	0x00002bd0
        /*0600*/ 	.word	0x000000ff
        /*0604*/ 	.word	0x00000000
        /*0608*/ 	.short	0x010a
        /*060a*/ 	.byte	0x04
	.zero		1


	//   ....[78]....
        /*060c*/ 	.word	0x00002c60
        /*0610*/ 	.word	0x000000ff
        /*0614*/ 	.word	0x00000000
        /*0618*/ 	.short	0x010a
        /*061a*/ 	.byte	0x04
	.zero		1


	//   ....[79]....
        /*061c*/ 	.word	0x00002cf0
        /*0620*/ 	.word	0x000000ff
        /*0624*/ 	.word	0x00000000
        /*0628*/ 	.short	0x010a
        /*062a*/ 	.byte	0x04
	.zero		1


	//   ....[80]....
        /*062c*/ 	.word	0x00002d80
        /*0630*/ 	.word	0x000000ff
        /*0634*/ 	.word	0x00000000
        /*0638*/ 	.short	0x010a
        /*063a*/ 	.byte	0x04
	.zero		1


	//   ....[81]....
        /*063c*/ 	.word	0x00002e10
        /*0640*/ 	.word	0x000000ff
        /*0644*/ 	.word	0x00000000
        /*0648*/ 	.short	0x010a
        /*064a*/ 	.byte	0x04
	.zero		1


	//   ....[82]....
        /*064c*/ 	.word	0x00002ea0
        /*0650*/ 	.word	0x000000ff
        /*0654*/ 	.word	0x00000000
        /*0658*/ 	.short	0x010a
        /*065a*/ 	.byte	0x04
	.zero		1


	//   ....[83]....
        /*065c*/ 	.word	0x00002f30
        /*0660*/ 	.word	0x000000ff
        /*0664*/ 	.word	0x00000000
        /*0668*/ 	.short	0x010a
        /*066a*/ 	.byte	0x04
	.zero		1


	//   ....[84]....
        /*066c*/ 	.word	0x00002fc0
        /*0670*/ 	.word	0x000000ff
        /*0674*/ 	.word	0x00000000
        /*0678*/ 	.short	0x010a
        /*067a*/ 	.byte	0x04
	.zero		1


	//   ....[85]....
        /*067c*/ 	.word	0x00003060
        /*0680*/ 	.word	0x00000000
        /*0684*/ 	.word	0x00000000
        /*0688*/ 	.short	0x010a
        /*068a*/ 	.byte	0xff
	.zero		1


	//   ....[86]....
        /*068c*/ 	.word	0x00003180
        /*0690*/ 	.word	0x00000000
        /*0694*/ 	.word	0x000001b0
        /*0698*/ 	.short	0x010a
        /*069a*/ 	.byte	0xff
	.zero		1


	//   ....[87]....
        /*069c*/ 	.word	0x000031f0
        /*06a0*/ 	.word	0x00000000
        /*06a4*/ 	.word	0x00000000
        /*06a8*/ 	.short	0x0101
        /*06aa*/ 	.byte	0xff
	.zero		1


	//   ....[88]....
        /*06ac*/ 	.word	0x00003210
        /*06b0*/ 	.word	0x000000ff
        /*06b4*/ 	.word	0x00000160
        /*06b8*/ 	.short	0x010a
        /*06ba*/ 	.byte	0x05
	.zero		1


	//   ....[89]....
        /*06bc*/ 	.word	0x00003330
        /*06c0*/ 	.word	0x00000000
        /*06c4*/ 	.word	0x00000150
        /*06c8*/ 	.short	0x010a
        /*06ca*/ 	.byte	0xff
	.zero		1


	//   ....[90]....
        /*06cc*/ 	.word	0x00003430
        /*06d0*/ 	.word	0x00000000
        /*06d4*/ 	.word	0x00000000
        /*06d8*/ 	.short	0x0101
        /*06da*/ 	.byte	0xff
	.zero		1


	//   ....[91]....
        /*06dc*/ 	.word	0x000034c0
        /*06e0*/ 	.word	0x000000ff
        /*06e4*/ 	.word	0x00000160
        /*06e8*/ 	.short	0x0106
        /*06ea*/ 	.byte	0x05
	.zero		1


	//   ....[92]....
        /*06ec*/ 	.word	0x000034e0
        /*06f0*/ 	.word	0x000000ff
        /*06f4*/ 	.word	0x00000160
        /*06f8*/ 	.short	0x010a
        /*06fa*/ 	.byte	0x05
	.zero		1


	//   ....[93]....
        /*06fc*/ 	.word	0x00003570
        /*0700*/ 	.word	0x000000ff
        /*0704*/ 	.word	0x00000160
        /*0708*/ 	.short	0x0106
        /*070a*/ 	.byte	0x04
	.zero		1


	//   ....[94]....
        /*070c*/ 	.word	0x000035b0
        /*0710*/ 	.word	0x00000000
        /*0714*/ 	.word	0x00000160
        /*0718*/ 	.short	0x010a
        /*071a*/ 	.byte	0xff
	.zero		1


	//   ....[95]....
        /*071c*/ 	.word	0x000037f0
        /*0720*/ 	.word	0x000000ff
        /*0724*/ 	.word	0x00000008
        /*0728*/ 	.short	0x010a
        /*072a*/ 	.byte	0x06
	.zero		1


	//   ....[96]....
        /*072c*/ 	.word	0x00003810
        /*0730*/ 	.word	0x000000ff
        /*0734*/ 	.word	0x00000008
        /*0738*/ 	.short	0x010a
        /*073a*/ 	.byte	0x06
	.zero		1


	//   ....[97]....
        /*073c*/ 	.word	0x000039a0
        /*0740*/ 	.word	0x000000ff
        /*0744*/ 	.word	0x00000008
        /*0748*/ 	.short	0x010a
        /*074a*/ 	.byte	0x06
	.zero		1


	//   ....[98]....
        /*074c*/ 	.word	0x000039c0
        /*0750*/ 	.word	0x000000ff
        /*0754*/ 	.word	0x00000008
        /*0758*/ 	.short	0x010a
        /*075a*/ 	.byte	0x06
	.zero		1


	//   ....[99]....
        /*075c*/ 	.word	0x00003a80
        /*0760*/ 	.word	0x000000ff
        /*0764*/ 	.word	0x00000000
        /*0768*/ 	.short	0x0101
        /*076a*/ 	.byte	0x07
	.zero		1


	//   ....[100]....
        /*076c*/ 	.word	0x00003d80
        /*0770*/ 	.word	0x00000000
        /*0774*/ 	.word	0x00000150
        /*0778*/ 	.short	0x010a
        /*077a*/ 	.byte	0xff
	.zero		1


	//   ....[101]....
        /*077c*/ 	.word	0x00003e40
        /*0780*/ 	.word	0x00000000
        /*0784*/ 	.word	0x00000000
        /*0788*/ 	.short	0x0101
        /*078a*/ 	.byte	0xff
	.zero		1


	//   ....[102]....
        /*078c*/ 	.word	0x00003f00
        /*0790*/ 	.word	0x000000ff
        /*0794*/ 	.word	0x00000000
        /*0798*/ 	.short	0x010a
        /*079a*/ 	.byte	0x06
	.zero		1


	//   ....[103]....
        /*079c*/ 	.word	0x00003f10
        /*07a0*/ 	.word	0x000000ff
        /*07a4*/ 	.word	0x00000190
        /*07a8*/ 	.short	0x010a
        /*07aa*/ 	.byte	0x0a
	.zero		1


	//   ....[104]....
        /*07ac*/ 	.word	0x00003fc0
        /*07b0*/ 	.word	0x000000ff
        /*07b4*/ 	.word	0x00000000
        /*07b8*/ 	.short	0x010a
        /*07ba*/ 	.byte	0x09
	.zero		1


	//   ....[105]....
        /*07bc*/ 	.word	0x00004100
        /*07c0*/ 	.word	0x000000ff
        /*07c4*/ 	.word	0x00000000
        /*07c8*/ 	.short	0x010a
        /*07ca*/ 	.byte	0x06
	.zero		1


	//   ....[106]....
        /*07cc*/ 	.word	0x00004350
        /*07d0*/ 	.word	0x000000ff
        /*07d4*/ 	.word	0x00000000
        /*07d8*/ 	.short	0x010a
        /*07da*/ 	.byte	0x07
	.zero		1


	//   ....[107]....
        /*07dc*/ 	.word	0x000043e0
        /*07e0*/ 	.word	0x000000ff
        /*07e4*/ 	.word	0x00000000
        /*07e8*/ 	.short	0x010a
        /*07ea*/ 	.byte	0x07
	.zero		1


	//   ....[108]....
        /*07ec*/ 	.word	0x00004470
        /*07f0*/ 	.word	0x000000ff
        /*07f4*/ 	.word	0x00000000
        /*07f8*/ 	.short	0x010a
        /*07fa*/ 	.byte	0x07
	.zero		1


	//   ....[109]....
        /*07fc*/ 	.word	0x00004510
        /*0800*/ 	.word	0x00000000
        /*0804*/ 	.word	0x00000000
        /*0808*/ 	.short	0x010a
        /*080a*/ 	.byte	0xff
	.zero		1


	//   ....[110]....
        /*080c*/ 	.word	0x00004550
        /*0810*/ 	.word	0x00000000
        /*0814*/ 	.word	0x00000000
        /*0818*/ 	.short	0x010a
        /*081a*/ 	.byte	0xff
	.zero		1


	//   ....[111]....
        /*081c*/ 	.word	0x000045c0
        /*0820*/ 	.word	0x000000ff
        /*0824*/ 	.word	0x00000000
        /*0828*/ 	.short	0x0101
        /*082a*/ 	.byte	0x05
	.zero		1


	//   ....[112]....
        /*082c*/ 	.word	0x00004600
        /*0830*/ 	.word	0x000000ff
        /*0834*/ 	.word	0x000001d0
        /*0838*/ 	.short	0x010a
        /*083a*/ 	.byte	0x08
	.zero		1


	//   ....[113]....
        /*083c*/ 	.word	0x00004650
        /*0840*/ 	.word	0x000000ff
        /*0844*/ 	.word	0x00000000
        /*0848*/ 	.short	0x0101
        /*084a*/ 	.byte	0x05
	.zero		1


	//   ....[114]....
        /*084c*/ 	.word	0x00004aa0
        /*0850*/ 	.word	0x00000000
        /*0854*/ 	.word	0x00000150
        /*0858*/ 	.short	0x010a
        /*085a*/ 	.byte	0xff
	.zero		1


	//   ....[115]....
        /*085c*/ 	.word	0x00004b60
        /*0860*/ 	.word	0x00000000
        /*0864*/ 	.word	0x00000000
        /*0868*/ 	.short	0x0101
        /*086a*/ 	.byte	0xff
	.zero		1


	//   ....[116]....
        /*086c*/ 	.word	0x00004e80
        /*0870*/ 	.word	0x000000ff
        /*0874*/ 	.word	0x00000148
        /*0878*/ 	.short	0x010a
        /*087a*/ 	.byte	0x06
	.zero		1


	//   ....[117]....
        /*087c*/ 	.word	0x00005070
        /*0880*/ 	.word	0x000000ff
        /*0884*/ 	.word	0x00000120
        /*0888*/ 	.short	0x010a
        /*088a*/ 	.byte	0x06
	.zero		1


	//   ....[118]....
        /*088c*/ 	.word	0x00005260
        /*0890*/ 	.word	0x000000ff
        /*0894*/ 	.word	0x00000100
        /*0898*/ 	.short	0x010b
        /*089a*/ 	.byte	0x06
	.zero		1


	//   ....[119]....
        /*089c*/ 	.word	0x00005270
        /*08a0*/ 	.word	0x000000ff
        /*08a4*/ 	.word	0x00000000
        /*08a8*/ 	.short	0x0101
        /*08aa*/ 	.byte	0x0e
	.zero		1


	//   ....[120]....
        /*08ac*/ 	.word	0x00005280
        /*08b0*/ 	.word	0x000000ff
        /*08b4*/ 	.word	0x00000128
        /*08b8*/ 	.short	0x010a
        /*08ba*/ 	.byte	0x06
	.zero		1


	//   ....[121]....
        /*08bc*/ 	.word	0x00005430
        /*08c0*/ 	.word	0x000000ff
        /*08c4*/ 	.word	0x00000108
        /*08c8*/ 	.short	0x010b
        /*08ca*/ 	.byte	0x06
	.zero		1


	//   ....[122]....
        /*08cc*/ 	.word	0x00005440
        /*08d0*/ 	.word	0x000000ff
        /*08d4*/ 	.word	0x00000000
        /*08d8*/ 	.short	0x0101
        /*08da*/ 	.byte	0x0e
	.zero		1


	//   ....[123]....
        /*08dc*/ 	.word	0x00005450
        /*08e0*/ 	.word	0x000000ff
        /*08e4*/ 	.word	0x00000130
        /*08e8*/ 	.short	0x010a
        /*08ea*/ 	.byte	0x06
	.zero		1


	//   ....[124]....
        /*08ec*/ 	.word	0x00005640
        /*08f0*/ 	.word	0x000000ff
        /*08f4*/ 	.word	0x00000110
        /*08f8*/ 	.short	0x010b
        /*08fa*/ 	.byte	0x06
	.zero		1


	//   ....[125]....
        /*08fc*/ 	.word	0x000056b0
        /*0900*/ 	.word	0x000000ff
        /*0904*/ 	.word	0x00000000
        /*0908*/ 	.short	0x0101
        /*090a*/ 	.byte	0x0e
	.zero		1


	//   ....[126]....
        /*090c*/ 	.word	0x000056c0
        /*0910*/ 	.word	0x000000ff
        /*0914*/ 	.word	0x00000138
        /*0918*/ 	.short	0x010a
        /*091a*/ 	.byte	0x06
	.zero		1


	//   ....[127]....
        /*091c*/ 	.word	0x00005960
        /*0920*/ 	.word	0x000000ff
        /*0924*/ 	.word	0x00000118
        /*0928*/ 	.short	0x010b
        /*092a*/ 	.byte	0x06
	.zero		1


	//   ....[128]....
        /*092c*/ 	.word	0x00005980
        /*0930*/ 	.word	0x000000ff
        /*0934*/ 	.word	0x00000000
        /*0938*/ 	.short	0x0101
        /*093a*/ 	.byte	0x07
	.zero		1


	//   ....[129]....
        /*093c*/ 	.word	0x000059b0
        /*0940*/ 	.word	0x000000ff
        /*0944*/ 	.word	0x00000120
        /*0948*/ 	.short	0x010a
        /*094a*/ 	.byte	0x06
	.zero		1


	//   ....[130]....
        /*094c*/ 	.word	0x000059d0
        /*0950*/ 	.word	0x000000ff
        /*0954*/ 	.word	0x00000128
        /*0958*/ 	.short	0x010a
        /*095a*/ 	.byte	0x06
	.zero		1


	//   ....[131]....
        /*095c*/ 	.word	0x000059f0
        /*0960*/ 	.word	0x000000ff
        /*0964*/ 	.word	0x00000130
        /*0968*/ 	.short	0x010a
        /*096a*/ 	.byte	0x06
	.zero		1


	//   ....[132]....
        /*096c*/ 	.word	0x00005a30
        /*0970*/ 	.word	0x00000000
        /*0974*/ 	.word	0x00000138
        /*0978*/ 	.short	0x010a
        /*097a*/ 	.byte	0xff
	.zero		1


	//   ....[133]....
        /*097c*/ 	.word	0x00005dd0
        /*0980*/ 	.word	0x00000000
        /*0984*/ 	.word	0x00000150
        /*0988*/ 	.short	0x010a
        /*098a*/ 	.byte	0xff
	.zero		1


	//   ....[134]....
        /*098c*/ 	.word	0x00005ee0
        /*0990*/ 	.word	0x00000000
        /*0994*/ 	.word	0x00000000
        /*0998*/ 	.short	0x0101
        /*099a*/ 	.byte	0xff
	.zero		1


	//   ....[135]....
        /*099c*/ 	.word	0x000069c0
        /*09a0*/ 	.word	0x00000000
        /*09a4*/ 	.word	0x00000100
        /*09a8*/ 	.short	0x010a
        /*09aa*/ 	.byte	0xff
	.zero		1


	//   ....[136]....
        /*09ac*/ 	.word	0x00006a90
        /*09b0*/ 	.word	0x00000073
        /*09b4*/ 	.word	0x00000170
        /*09b8*/ 	.short	0x010a
        /*09ba*/ 	.byte	0xff
	.zero		1


	//   ....[137]....
        /*09bc*/ 	.word	0x00006bc0
        /*09c0*/ 	.word	0x00000000
        /*09c4*/ 	.word	0x00000100
        /*09c8*/ 	.short	0x010a
        /*09ca*/ 	.byte	0xff
	.zero		1


	//   ....[138]....
        /*09cc*/ 	.word	0x00006ce0
        /*09d0*/ 	.word	0x00000000
        /*09d4*/ 	.word	0x00000000
        /*09d8*/ 	.short	0x0101
        /*09da*/ 	.byte	0xff
	.zero		1


	//   ....[139]....
        /*09dc*/ 	.word	0x00006d60
        /*09e0*/ 	.word	0x00000073
        /*09e4*/ 	.word	0x00000170
        /*09e8*/ 	.short	0x010a
        /*09ea*/ 	.byte	0xff
	.zero		1


	//   ....[140]....
        /*09ec*/ 	.word	0x00007900
        /*09f0*/ 	.word	0x00000000
        /*09f4*/ 	.word	0x00000100
        /*09f8*/ 	.short	0x010a
        /*09fa*/ 	.byte	0xff
	.zero		1


	//   ....[141]....
        /*09fc*/ 	.word	0x000079c0
        /*0a00*/ 	.word	0x00000000
        /*0a04*/ 	.word	0x00000100
        /*0a08*/ 	.short	0x010a
        /*0a0a*/ 	.byte	0xff
	.zero		1


	//   ....[142]....
        /*0a0c*/ 	.word	0x00007af0
        /*0a10*/ 	.word	0x00000000
        /*0a14*/ 	.word	0x00000000
        /*0a18*/ 	.short	0x0101
        /*0a1a*/ 	.byte	0xff
	.zero		1


	//   ....[143]....
        /*0a1c*/ 	.word	0x000086a0
        /*0a20*/ 	.word	0x00000000
        /*0a24*/ 	.word	0x00000100
        /*0a28*/ 	.short	0x010a
        /*0a2a*/ 	.byte	0xff
	.zero		1


	//   ....[144]....
        /*0a2c*/ 	.word	0x00008760
        /*0a30*/ 	.word	0x00000000
        /*0a34*/ 	.word	0x00000100
        /*0a38*/ 	.short	0x010a
        /*0a3a*/ 	.byte	0xff
	.zero		1


	//   ....[145]....
        /*0a3c*/ 	.word	0x00008890
        /*0a40*/ 	.word	0x00000000
        /*0a44*/ 	.word	0x00000000
        /*0a48*/ 	.short	0x0101
        /*0a4a*/ 	.byte	0xff
	.zero		1


	//   ....[146]....
        /*0a4c*/ 	.word	0x00009460
        /*0a50*/ 	.word	0x00000000
        /*0a54*/ 	.word	0x00000100
        /*0a58*/ 	.short	0x010a
        /*0a5a*/ 	.byte	0xff
	.zero		1


	//   ....[147]....
        /*0a5c*/ 	.word	0x00009520
        /*0a60*/ 	.word	0x00000000
        /*0a64*/ 	.word	0x00000100
        /*0a68*/ 	.short	0x010a
        /*0a6a*/ 	.byte	0xff
	.zero		1


	//   ....[148]....
        /*0a6c*/ 	.word	0x00009650
        /*0a70*/ 	.word	0x00000000
        /*0a74*/ 	.word	0x00000000
        /*0a78*/ 	.short	0x0101
        /*0a7a*/ 	.byte	0xff
	.zero		1


	//   ....[149]....
        /*0a7c*/ 	.word	0x00009970
        /*0a80*/ 	.word	0x00000073
        /*0a84*/ 	.word	0x00000000
        /*0a88*/ 	.short	0x0101
        /*0a8a*/ 	.byte	0xff
	.zero		1


	//   ....[150]....
        /*0a8c*/ 	.word	0x0000a300
        /*0a90*/ 	.word	0x00000002
        /*0a94*/ 	.word	0x000001c0
        /*0a98*/ 	.short	0x010a
        /*0a9a*/ 	.byte	0xff
	.zero		1


	//   ....[151]....
        /*0a9c*/ 	.word	0x0000a360
        /*0aa0*/ 	.word	0x00000002
        /*0aa4*/ 	.word	0x00000080
        /*0aa8*/ 	.short	0x010a
        /*0aaa*/ 	.byte	0xff
	.zero		1


	//   ....[152]....
        /*0aac*/ 	.word	0x0000a3c0
        /*0ab0*/ 	.word	0x00000002
        /*0ab4*/ 	.word	0x00000080
        /*0ab8*/ 	.short	0x010a
        /*0aba*/ 	.byte	0xff
	.zero		1


	//   ....[153]....
        /*0abc*/ 	.word	0x0000a410
        /*0ac0*/ 	.word	0x00000002
        /*0ac4*/ 	.word	0x00000150
        /*0ac8*/ 	.short	0x010a
        /*0aca*/ 	.byte	0xff
	.zero		1


	//   ....[154]....
        /*0acc*/ 	.word	0x0000a470
        /*0ad0*/ 	.word	0x00000000
        /*0ad4*/ 	.word	0x00000000
        /*0ad8*/ 	.short	0x010a
        /*0ada*/ 	.byte	0xff
	.zero		1


	//   ....[155]....
        /*0adc*/ 	.word	0x0000a4d0
        /*0ae0*/ 	.word	0x00000000
        /*0ae4*/ 	.word	0x00000000
        /*0ae8*/ 	.short	0x010a
        /*0aea*/ 	.byte	0xff
	.zero		1


	//   ....[156]....
        /*0aec*/ 	.word	0x0000a530
        /*0af0*/ 	.word	0x00000000
        /*0af4*/ 	.word	0x00000000
        /*0af8*/ 	.short	0x010a
        /*0afa*/ 	.byte	0xff
	.zero		1


	//   ....[157]....
        /*0afc*/ 	.word	0x0000a590
        /*0b00*/ 	.word	0x00000000
        /*0b04*/ 	.word	0x00000000
        /*0b08*/ 	.short	0x010a
        /*0b0a*/ 	.byte	0xff
	.zero		1


	//   ....[158]....
        /*0b0c*/ 	.word	0x0000a5f0
        /*0b10*/ 	.word	0x00000000
        /*0b14*/ 	.word	0x00000000
        /*0b18*/ 	.short	0x010a
        /*0b1a*/ 	.byte	0xff
	.zero		1


	//   ....[159]....
        /*0b1c*/ 	.word	0x0000a650
        /*0b20*/ 	.word	0x00000000
        /*0b24*/ 	.word	0x00000000
        /*0b28*/ 	.short	0x010a
        /*0b2a*/ 	.byte	0xff
	.zero		1


	//   ....[160]....
        /*0b2c*/ 	.word	0x0000a6b0
        /*0b30*/ 	.word	0x00000000
        /*0b34*/ 	.word	0x00000000
        /*0b38*/ 	.short	0x010a
        /*0b3a*/ 	.byte	0xff
	.zero		1


	//   ....[161]....
        /*0b3c*/ 	.word	0x0000a710
        /*0b40*/ 	.word	0x00000000
        /*0b44*/ 	.word	0x00000000
        /*0b48*/ 	.short	0x010a
        /*0b4a*/ 	.byte	0xff
	.zero		1


	//   ....[162]....
        /*0b4c*/ 	.word	0x0000a770
        /*0b50*/ 	.word	0x00000000
        /*0b54*/ 	.word	0x00000000
        /*0b58*/ 	.short	0x010a
        /*0b5a*/ 	.byte	0xff
	.zero		1


	//   ....[163]....
        /*0b5c*/ 	.word	0x0000a7d0
        /*0b60*/ 	.word	0x00000000
        /*0b64*/ 	.word	0x00000000
        /*0b68*/ 	.short	0x010a
        /*0b6a*/ 	.byte	0xff
	.zero		1


	//   ....[164]....
        /*0b6c*/ 	.word	0x0000a830
        /*0b70*/ 	.word	0x00000000
        /*0b74*/ 	.word	0x00000000
        /*0b78*/ 	.short	0x010a
        /*0b7a*/ 	.byte	0xff
	.zero		1


	//   ....[165]....
        /*0b7c*/ 	.word	0x0000a890
        /*0b80*/ 	.word	0x00000000
        /*0b84*/ 	.word	0x00000000
        /*0b88*/ 	.short	0x010a
        /*0b8a*/ 	.byte	0xff
	.zero		1


	//   ....[166]....
        /*0b8c*/ 	.word	0x0000a8f0
        /*0b90*/ 	.word	0x00000000
        /*0b94*/ 	.word	0x00000000
        /*0b98*/ 	.short	0x010a
        /*0b9a*/ 	.byte	0xff
	.zero		1


	//   ....[167]....
        /*0b9c*/ 	.word	0x0000a950
        /*0ba0*/ 	.word	0x00000000
        /*0ba4*/ 	.word	0x00000000
        /*0ba8*/ 	.short	0x010a
        /*0baa*/ 	.byte	0xff
	.zero		1


	//   ....[168]....
        /*0bac*/ 	.word	0x0000a9b0
        /*0bb0*/ 	.word	0x00000000
        /*0bb4*/ 	.word	0x00000000
        /*0bb8*/ 	.short	0x010a
        /*0bba*/ 	.byte	0xff
	.zero		1


	//   ....[169]....
        /*0bbc*/ 	.word	0x0000aa00
        /*0bc0*/ 	.word	0x00000000
        /*0bc4*/ 	.word	0x000001b0
        /*0bc8*/ 	.short	0x010a
        /*0bca*/ 	.byte	0xff
	.zero		1


	//   ....[170]....
        /*0bcc*/ 	.word	0x0000aa60
        /*0bd0*/ 	.word	0x00000000
        /*0bd4*/ 	.word	0x00000160
        /*0bd8*/ 	.short	0x010a
        /*0bda*/ 	.byte	0xff
	.zero		1


	//   ....[171]....
        /*0bdc*/ 	.word	0x0000aab0
        /*0be0*/ 	.word	0x00000000
        /*0be4*/ 	.word	0x00000150
        /*0be8*/ 	.short	0x010a
        /*0bea*/ 	.byte	0xff
	.zero		1


	//   ....[172]....
        /*0bec*/ 	.word	0x0000ab10
        /*0bf0*/ 	.word	0x00000000
        /*0bf4*/ 	.word	0x00000160
        /*0bf8*/ 	.short	0x010a
        /*0bfa*/ 	.byte	0xff
	.zero		1


	//   ....[173]....
        /*0bfc*/ 	.word	0x0000ab70
        /*0c00*/ 	.word	0x00000004
        /*0c04*/ 	.word	0x00000008
        /*0c08*/ 	.short	0x010a
        /*0c0a*/ 	.byte	0xff
	.zero		1


	//   ....[174]....
        /*0c0c*/ 	.word	0x0000ac50
        /*0c10*/ 	.word	0x00000002
        /*0c14*/ 	.word	0x00000008
        /*0c18*/ 	.short	0x010a
        /*0c1a*/ 	.byte	0xff
	.zero		1


	//   ....[175]....
        /*0c1c*/ 	.word	0x0000aca0
        /*0c20*/ 	.word	0x00000000
        /*0c24*/ 	.word	0x00000150
        /*0c28*/ 	.short	0x010a
        /*0c2a*/ 	.byte	0xff
	.zero		1


	//   ....[176]....
        /*0c2c*/ 	.word	0x0000ad00
        /*0c30*/ 	.word	0x00000000
        /*0c34*/ 	.word	0x00000190
        /*0c38*/ 	.short	0x010a
        /*0c3a*/ 	.byte	0xff
	.zero		1


	//   ....[177]....
        /*0c3c*/ 	.word	0x0000ad60
        /*0c40*/ 	.word	0x00000000
        /*0c44*/ 	.word	0x00000000
        /*0c48*/ 	.short	0x010a
        /*0c4a*/ 	.byte	0xff
	.zero		1


	//   ....[178]....
        /*0c4c*/ 	.word	0x0000adc0
        /*0c50*/ 	.word	0x00000000
        /*0c54*/ 	.word	0x00000000
        /*0c58*/ 	.short	0x010a
        /*0c5a*/ 	.byte	0xff
	.zero		1


	//   ....[179]....
        /*0c5c*/ 	.word	0x0000ae20
        /*0c60*/ 	.word	0x00000000
        /*0c64*/ 	.word	0x00000000
        /*0c68*/ 	.short	0x010a
        /*0c6a*/ 	.byte	0xff
	.zero		1


	//   ....[180]....
        /*0c6c*/ 	.word	0x0000ae80
        /*0c70*/ 	.word	0x00000000
        /*0c74*/ 	.word	0x00000000
        /*0c78*/ 	.short	0x010a
        /*0c7a*/ 	.byte	0xff
	.zero		1


	//   ....[181]....
        /*0c7c*/ 	.word	0x0000aee0
        /*0c80*/ 	.word	0x00000000
        /*0c84*/ 	.word	0x000001d0
        /*0c88*/ 	.short	0x010a
        /*0c8a*/ 	.byte	0xff
	.zero		1


	//   ....[182]....
        /*0c8c*/ 	.word	0x0000af30
        /*0c90*/ 	.word	0x00000000
        /*0c94*/ 	.word	0x00000150
        /*0c98*/ 	.short	0x010a
        /*0c9a*/ 	.byte	0xff
	.zero		1


	//   ....[183]....
        /*0c9c*/ 	.word	0x0000af90
        /*0ca0*/ 	.word	0x00000000
        /*0ca4*/ 	.word	0x00000148
        /*0ca8*/ 	.short	0x010a
        /*0caa*/ 	.byte	0xff
	.zero		1


	//   ....[184]....
        /*0cac*/ 	.word	0x0000aff0
        /*0cb0*/ 	.word	0x00000000
        /*0cb4*/ 	.word	0x00000120
        /*0cb8*/ 	.short	0x010a
        /*0cba*/ 	.byte	0xff
	.zero		1


	//   ....[185]....
        /*0cbc*/ 	.word	0x0000b050
        /*0cc0*/ 	.word	0x00000000
        /*0cc4*/ 	.word	0x00000128
        /*0cc8*/ 	.short	0x010a
        /*0cca*/ 	.byte	0xff
	.zero		1


	//   ....[186]....
        /*0ccc*/ 	.word	0x0000b0b0
        /*0cd0*/ 	.word	0x00000000
        /*0cd4*/ 	.word	0x00000130
        /*0cd8*/ 	.short	0x010a
        /*0cda*/ 	.byte	0xff
	.zero		1


	//   ....[187]....
        /*0cdc*/ 	.word	0x0000b110
        /*0ce0*/ 	.word	0x00000000
        /*0ce4*/ 	.word	0x00000138
        /*0ce8*/ 	.short	0x010a
        /*0cea*/ 	.byte	0xff
	.zero		1


	//   ....[188]....
        /*0cec*/ 	.word	0x0000b170
        /*0cf0*/ 	.word	0x00000000
        /*0cf4*/ 	.word	0x00000120
        /*0cf8*/ 	.short	0x010a
        /*0cfa*/ 	.byte	0xff
	.zero		1


	//   ....[189]....
        /*0cfc*/ 	.word	0x0000b1d0
        /*0d00*/ 	.word	0x00000000
        /*0d04*/ 	.word	0x00000128
        /*0d08*/ 	.short	0x010a
        /*0d0a*/ 	.byte	0xff
	.zero		1


	//   ....[190]....
        /*0d0c*/ 	.word	0x0000b230
        /*0d10*/ 	.word	0x00000000
        /*0d14*/ 	.word	0x00000130
        /*0d18*/ 	.short	0x010a
        /*0d1a*/ 	.byte	0xff
	.zero		1


	//   ....[191]....
        /*0d1c*/ 	.word	0x0000b280
        /*0d20*/ 	.word	0x00000000
        /*0d24*/ 	.word	0x00000150
        /*0d28*/ 	.short	0x010a
        /*0d2a*/ 	.byte	0xff
	.zero		1


	//   ....[192]....
        /*0d2c*/ 	.word	0x0000b2d0
        /*0d30*/ 	.word	0x00000000
        /*0d34*/ 	.word	0x00000100
        /*0d38*/ 	.short	0x010a
        /*0d3a*/ 	.byte	0xff
	.zero		1


	//   ....[193]....
        /*0d3c*/ 	.word	0x0000b320
        /*0d40*/ 	.word	0x00000073
        /*0d44*/ 	.word	0x00000170
        /*0d48*/ 	.short	0x010a
        /*0d4a*/ 	.byte	0xff
	.zero		1


	//   ....[194]....
        /*0d4c*/ 	.word	0x0000b370
        /*0d50*/ 	.word	0x00000000
        /*0d54*/ 	.word	0x00000100
        /*0d58*/ 	.short	0x010a
        /*0d5a*/ 	.byte	0xff
	.zero		1


	//   ....[195]....
        /*0d5c*/ 	.word	0x0000b3c0
        /*0d60*/ 	.word	0x00000000
        /*0d64*/ 	.word	0x00000100
        /*0d68*/ 	.short	0x010a
        /*0d6a*/ 	.byte	0xff
	.zero		1


	//   ....[196]....
        /*0d6c*/ 	.word	0x0000b410
        /*0d70*/ 	.word	0x00000000
        /*0d74*/ 	.word	0x00000100
        /*0d78*/ 	.short	0x010a
        /*0d7a*/ 	.byte	0xff
	.zero		1


	//----- nvinfo : EIATTR_NUM_MBARRIERS
	.align		4
.L_48:
        /*0d7c*/ 	.byte	0x03, 0x38
        /*0d7e*/ 	.short	0x003b


	//----- nvinfo : EIATTR_EXIT_INSTR_OFFSETS
	.align		4
        /*0d80*/ 	.byte	0x04, 0x1c
        /*0d82*/ 	.short	(.L_50 - .L_49)


	//   ....[0]....
.L_49:
        /*0d84*/ 	.word	0x00003090


	//   ....[1]....
        /*0d88*/ 	.word	0x00003580


	//   ....[2]....
        /*0d8c*/ 	.word	0x000035e0


	//   ....[3]....
        /*0d90*/ 	.word	0x00004880


	//   ....[4]....
        /*0d94*/ 	.word	0x00005a60


	//   ....[5]....
        /*0d98*/ 	.word	0x00005aa0


	//   ....[6]....
        /*0d9c*/ 	.word	0x0000a2f0


	//----- nvinfo : EIATTR_MAX_THREADS
	.align		4
.L_50:
        /*0da0*/ 	.byte	0x04, 0x05
        /*0da2*/ 	.short	(.L_52 - .L_51)
.L_51:
        /*0da4*/ 	.word	0x00000100
        /*0da8*/ 	.word	0x00000001
        /*0dac*/ 	.word	0x00000001


	//----- nvinfo : EIATTR_CRS_STACK_SIZE
	.align		4
.L_52:
        /*0db0*/ 	.byte	0x04, 0x1e
        /*0db2*/ 	.short	(.L_54 - .L_53)
.L_53:
        /*0db4*/ 	.word	0x00000000


	//----- nvinfo : EIATTR_CBANK_PARAM_SIZE
	.align		4
.L_54:
        /*0db8*/ 	.byte	0x03, 0x19
        /*0dba*/ 	.short	0x0800


	//----- nvinfo : EIATTR_PARAM_CBANK
	.align		4
        /*0dbc*/ 	.byte	0x04, 0x0a
        /*0dbe*/ 	.short	(.L_56 - .L_55)
	.align		4
.L_55:
        /*0dc0*/ 	.word	index@(.nv.constant0._ZN7cutlass13device_kernelINS_4gemm6kernel13GemmUniversalIN4cute5tupleIJiiiiEEENS1_10collective13CollectiveMmaINS1_35MainloopSm100TmaUmmaWarpSpecializedILi16ELi2ELi4ENS5_IJNS4_1CILi2EEENSA_ILi1EEESC_EEEEENS5_IJNSA_ILi128EEENSA_ILi256EEENSA_ILi64EEEEEENS_12float_e4m3_tENS5_IJlSC_lEEESJ_SK_NS4_8TiledMMAINS4_8MMA_AtomIJNS4_10MMA_TraitsINS4_25SM100_MMA_F8F6F4_2x1SM_SSEJSJ_SJ_fSF_SG_NS4_17integral_constantINS4_4UMMA5MajorELSR_0EEESS_NSP_INSQ_7ScaleInELST_0EEESU_EEEEEENS4_6LayoutINS5_IJSC_SC_SC_EEENS5_IJNSA_ILi0EEESZ_SZ_EEEEENS5_IJNS4_10UnderscoreES12_S12_EEEEENS4_18SM100_TMA_2SM_LOADENS4_14ComposedLayoutINS4_7SwizzleILi2ELi4ELi3EEENS4_18smem_ptr_flag_bitsILi8EEENSX_INS5_IJNSA_ILi8EEESH_EEENS5_IJSH_SC_EEEEEEEvNS4_8identityES15_S1F_vS1G_EENS_8epilogue10collective18CollectiveEpilogueINS1I_23Sm100TmaWarpSpecializedILi4ELi2ELi32ELb0ELb0EEEJNS5_IJSH_SG_SH_EEENS5_IJNSX_ISH_SC_EENSX_INS5_IJNSA_ILi32EEESB_EEENS5_IJSC_SF_EEEEEEEESJ_SK_SJ_SK_NS1I_6fusion15FusionCallbacksIS1M_NS1U_17LinCombPerRowBiasISJ_fSJ_SJ_fLi16ELNS_15FloatRoundStyleE2EEES1N_S1T_JEEENS4_5SM1004TMEM4LOAD26SM100_TMEM_LOAD_32dp32b32xENS4_13SM90_TMA_LOADENS16_INS17_ILi1ELi4ELi3EEES1A_NSX_INS5_IJS1B_S1P_EEENS5_IJS1P_SC_EEEEEEENS4_39AutoVectorizingCopyWithAssumedAlignmentILi128EEENS4_14SM90_TMA_STOREES29_S2B_S2B_EEEvvEEEEvNT_6ParamsE)
        /*0dc4*/ 	.short	0x0380
        /*0dc6*/ 	.short	0x0800


	//----- nvinfo : EIATTR_SW_WAR
	.align		4
.L_56:
        /*0dc8*/ 	.byte	0x04, 0x36
        /*0dca*/ 	.short	(.L_58 - .L_57)
.L_57:
        /*0dcc*/ 	.word	0x00000008
.L_58:


//--------------------- .nv.callgraph             --------------------------
	.section	.nv.callgraph,"",@"SHT_CUDA_CALLGRAPH"
	.align	4
	.sectionentsize	8
	.align		4
        /*0000*/ 	.word	0x00000000
	.align		4
        /*0004*/ 	.word	0xffffffff
	.align		4
        /*0008*/ 	.word	index@(_ZN7cutlass13device_kernelINS_4gemm6kernel13GemmUniversalIN4cute5tupleIJiiiiEEENS1_10collective13CollectiveMmaINS1_35MainloopSm100TmaUmmaWarpSpecializedILi16ELi2ELi4ENS5_IJNS4_1CILi2EEENSA_ILi1EEESC_EEEEENS5_IJNSA_ILi128EEENSA_ILi256EEENSA_ILi64EEEEEENS_12float_e4m3_tENS5_IJlSC_lEEESJ_SK_NS4_8TiledMMAINS4_8MMA_AtomIJNS4_10MMA_TraitsINS4_25SM100_MMA_F8F6F4_2x1SM_SSEJSJ_SJ_fSF_SG_NS4_17integral_constantINS4_4UMMA5MajorELSR_0EEESS_NSP_INSQ_7ScaleInELST_0EEESU_EEEEEENS4_6LayoutINS5_IJSC_SC_SC_EEENS5_IJNSA_ILi0EEESZ_SZ_EEEEENS5_IJNS4_10UnderscoreES12_S12_EEEEENS4_18SM100_TMA_2SM_LOADENS4_14ComposedLayoutINS4_7SwizzleILi2ELi4ELi3EEENS4_18smem_ptr_flag_bitsILi8EEENSX_INS5_IJNSA_ILi8EEESH_EEENS5_IJSH_SC_EEEEEEEvNS4_8identityES15_S1F_vS1G_EENS_8epilogue10collective18CollectiveEpilogueINS1I_23Sm100TmaWarpSpecializedILi4ELi2ELi32ELb0ELb0EEEJNS5_IJSH_SG_SH_EEENS5_IJNSX_ISH_SC_EENSX_INS5_IJNSA_ILi32EEESB_EEENS5_IJSC_SF_EEEEEEEESJ_SK_SJ_SK_NS1I_6fusion15FusionCallbacksIS1M_NS1U_17LinCombPerRowBiasISJ_fSJ_SJ_fLi16ELNS_15FloatRoundStyleE2EEES1N_S1T_JEEENS4_5SM1004TMEM4LOAD26SM100_TMEM_LOAD_32dp32b32xENS4_13SM90_TMA_LOADENS16_INS17_ILi1ELi4ELi3EEES1A_NSX_INS5_IJS1B_S1P_EEENS5_IJS1P_SC_EEEEEEENS4_39AutoVectorizingCopyWithAssumedAlignmentILi128EEENS4_14SM90_TMA_STOREES29_S2B_S2B_EEEvvEEEEvNT_6ParamsE)
	.align		4
        /*000c*/ 	.word	index@(__assertfail)
	.align		4
        /*0010*/ 	.word	0x00000000
	.align		4
        /*0014*/ 	.word	0xfffffffe
	.align		4
        /*0018*/ 	.word	0x00000000
	.align		4
        /*001c*/ 	.word	0xfffffffd
	.align		4
        /*0020*/ 	.word	0x00000000
	.align		4
        /*0024*/ 	.word	0xfffffffc


//--------------------- .nv.constant4             --------------------------
	.section	.nv.constant4,"a",@progbits
	.align	8
	.align		8
.nv.constant4:
        /*0000*/ 	.dword	__assertfail
	.align		8
        /*0008*/ 	.dword	__unnamed_1
	.align		8
        /*0010*/ 	.dword	__unnamed_2
	.align		8
        /*0018*/ 	.dword	__unnamed_3
	.align		8
        /*0020*/ 	.dword	_ZN39_INTERNAL_a3da8240_4_k_cu_314cfeff_29404cuda3std3__45__cpo5beginE
	.align		8
        /*0028*/ 	.dword	_ZN39_INTERNAL_a3da8240_4_k_cu_314cfeff_29404cuda3std3__45__cpo3endE
	.align		8
        /*0030*/ 	.dword	_ZN39_INTERNAL_a3da8240_4_k_cu_314cfeff_29404cuda3std3__45__cpo6cbeginE
	.align		8
        /*0038*/ 	.dword	_ZN39_INTERNAL_a3da8240_4_k_cu_314cfeff_29404cuda3std3__45__cpo4cendE
	.align		8
        /*0040*/ 	.dword	_ZN39_INTERNAL_a3da8240_4_k_cu_314cfeff_29404cuda3std3__441_GLOBAL__N__a3da8240_4_k_cu_314cfeff_29406ignoreE
	.align		8
        /*0048*/ 	.dword	_ZN39_INTERNAL_a3da8240_4_k_cu_314cfeff_29404cuda3std3__419piecewise_constructE
	.align		8
        /*0050*/ 	.dword	_ZN39_INTERNAL_a3da8240_4_k_cu_314cfeff_29404cuda3std3__48in_placeE
	.align		8
        /*0058*/ 	.dword	_ZN39_INTERNAL_a3da8240_4_k_cu_314cfeff_29404cuda3std6ranges3__45__cpo4swapE
	.align		8
        /*0060*/ 	.dword	_ZN39_INTERNAL_a3da8240_4_k_cu_314cfeff_29404cuda3std6ranges3__45__cpo9iter_moveE
	.align		8
        /*0068*/ 	.dword	_ZN39_INTERNAL_a3da8240_4_k_cu_314cfeff_29404cute7productE
	.align		8
        /*0070*/ 	.dword	_ZN39_INTERNAL_a3da8240_4_k_cu_314cfeff_29404cute1_E
	.align		8
        /*0078*/ 	.dword	$str$25
	.align		8
        /*0080*/ 	.dword	$str$26
	.align		8
        /*0088*/ 	.dword	$str$27
	.align		8
        /*0090*/ 	.dword	$str$28


//--------------------- .text._ZN7cutlass13device_kernelINS_4gemm6kernel13GemmUniversalIN4cute5tupleIJiiiiEEENS1_10collective13CollectiveMmaINS1_35MainloopSm100TmaUmmaWarpSpecializedILi16ELi2ELi4ENS5_IJNS4_1CILi2EEENSA_ILi1EEESC_EEEEENS5_IJNSA_ILi128EEENSA_ILi256EEENSA_ILi64EEEEEENS_12float_e4m3_tENS5_IJlSC_lEEESJ_SK_NS4_8TiledMMAINS4_8MMA_AtomIJNS4_10MMA_TraitsINS4_25SM100_MMA_F8F6F4_2x1SM_SSEJSJ_SJ_fSF_SG_NS4_17integral_constantINS4_4UMMA5MajorELSR_0EEESS_NSP_INSQ_7ScaleInELST_0EEESU_EEEEEENS4_6LayoutINS5_IJSC_SC_SC_EEENS5_IJNSA_ILi0EEESZ_SZ_EEEEENS5_IJNS4_10UnderscoreES12_S12_EEEEENS4_18SM100_TMA_2SM_LOADENS4_14ComposedLayoutINS4_7SwizzleILi2ELi4ELi3EEENS4_18smem_ptr_flag_bitsILi8EEENSX_INS5_IJNSA_ILi8EEESH_EEENS5_IJSH_SC_EEEEEEEvNS4_8identityES15_S1F_vS1G_EENS_8epilogue10collective18CollectiveEpilogueINS1I_23Sm100TmaWarpSpecializedILi4ELi2ELi32ELb0ELb0EEEJNS5_IJSH_SG_SH_EEENS5_IJNSX_ISH_SC_EENSX_INS5_IJNSA_ILi32EEESB_EEENS5_IJSC_SF_EEEEEEEESJ_SK_SJ_SK_NS1I_6fusion15FusionCallbacksIS1M_NS1U_17LinCombPerRowBiasISJ_fSJ_SJ_fLi16ELNS_15FloatRoundStyleE2EEES1N_S1T_JEEENS4_5SM1004TMEM4LOAD26SM100_TMEM_LOAD_32dp32b32xENS4_13SM90_TMA_LOADENS16_INS17_ILi1ELi4ELi3EEES1A_NSX_INS5_IJS1B_S1P_EEENS5_IJS1P_SC_EEEEEEENS4_39AutoVectorizingCopyWithAssumedAlignmentILi128EEENS4_14SM90_TMA_STOREES29_S2B_S2B_EEEvvEEEEvNT_6ParamsE --------------------------
	.section	.text._ZN7cutlass13device_kernelINS_4gemm6kernel13GemmUniversalIN4cute5tupleIJiiiiEEENS1_10collective13CollectiveMmaINS1_35MainloopSm100TmaUmmaWarpSpecializedILi16ELi2ELi4ENS5_IJNS4_1CILi2EEENSA_ILi1EEESC_EEEEENS5_IJNSA_ILi128EEENSA_ILi256EEENSA_ILi64EEEEEENS_12float_e4m3_tENS5_IJlSC_lEEESJ_SK_NS4_8TiledMMAINS4_8MMA_AtomIJNS4_10MMA_TraitsINS4_25SM100_MMA_F8F6F4_2x1SM_SSEJSJ_SJ_fSF_SG_NS4_17integral_constantINS4_4UMMA5MajorELSR_0EEESS_NSP_INSQ_7ScaleInELST_0EEESU_EEEEEENS4_6LayoutINS5_IJSC_SC_SC_EEENS5_IJNSA_ILi0EEESZ_SZ_EEEEENS5_IJNS4_10UnderscoreES12_S12_EEEEENS4_18SM100_TMA_2SM_LOADENS4_14ComposedLayoutINS4_7SwizzleILi2ELi4ELi3EEENS4_18smem_ptr_flag_bitsILi8EEENSX_INS5_IJNSA_ILi8EEESH_EEENS5_IJSH_SC_EEEEEEEvNS4_8identityES15_S1F_vS1G_EENS_8epilogue10collective18CollectiveEpilogueINS1I_23Sm100TmaWarpSpecializedILi4ELi2ELi32ELb0ELb0EEEJNS5_IJSH_SG_SH_EEENS5_IJNSX_ISH_SC_EENSX_INS5_IJNSA_ILi32EEESB_EEENS5_IJSC_SF_EEEEEEEESJ_SK_SJ_SK_NS1I_6fusion15FusionCallbacksIS1M_NS1U_17LinCombPerRowBiasISJ_fSJ_SJ_fLi16ELNS_15FloatRoundStyleE2EEES1N_S1T_JEEENS4_5SM1004TMEM4LOAD26SM100_TMEM_LOAD_32dp32b32xENS4_13SM90_TMA_LOADENS16_INS17_ILi1ELi4ELi3EEES1A_NSX_INS5_IJS1B_S1P_EEENS5_IJS1P_SC_EEEEEEENS4_39AutoVectorizingCopyWithAssumedAlignmentILi128EEENS4_14SM90_TMA_STOREES29_S2B_S2B_EEEvvEEEEvNT_6ParamsE,"ax",@progbits
	.align	128
.text._ZN7cutlass13device_kernelINS_4gemm6kernel13GemmUniversalIN4cute5tupleIJiiiiEEENS1_10collective13CollectiveMmaINS1_35MainloopSm100TmaUmmaWarpSpecializedILi16ELi2ELi4ENS5_IJNS4_1CILi2EEENSA_ILi1EEESC_EEEEENS5_IJNSA_ILi128EEENSA_ILi256EEENSA_ILi64EEEEEENS_12float_e4m3_tENS5_IJlSC_lEEESJ_SK_NS4_8TiledMMAINS4_8MMA_AtomIJNS4_10MMA_TraitsINS4_25SM100_MMA_F8F6F4_2x1SM_SSEJSJ_SJ_fSF_SG_NS4_17integral_constantINS4_4UMMA5MajorELSR_0EEESS_NSP_INSQ_7ScaleInELST_0EEESU_EEEEEENS4_6LayoutINS5_IJSC_SC_SC_EEENS5_IJNSA_ILi0EEESZ_SZ_EEEEENS5_IJNS4_10UnderscoreES12_S12_EEEEENS4_18SM100_TMA_2SM_LOADENS4_14ComposedLayoutINS4_7SwizzleILi2ELi4ELi3EEENS4_18smem_ptr_flag_bitsILi8EEENSX_INS5_IJNSA_ILi8EEESH_EEENS5_IJSH_SC_EEEEEEEvNS4_8identityES15_S1F_vS1G_EENS_8epilogue10collective18CollectiveEpilogueINS1I_23Sm100TmaWarpSpecializedILi4ELi2ELi32ELb0ELb0EEEJNS5_IJSH_SG_SH_EEENS5_IJNSX_ISH_SC_EENSX_INS5_IJNSA_ILi32EEESB_EEENS5_IJSC_SF_EEEEEEEESJ_SK_SJ_SK_NS1I_6fusion15FusionCallbacksIS1M_NS1U_17LinCombPerRowBiasISJ_fSJ_SJ_fLi16ELNS_15FloatRoundStyleE2EEES1N_S1T_JEEENS4_5SM1004TMEM4LOAD26SM100_TMEM_LOAD_32dp32b32xENS4_13SM90_TMA_LOADENS16_INS17_ILi1ELi4ELi3EEES1A_NSX_INS5_IJS1B_S1P_EEENS5_IJS1P_SC_EEEEEEENS4_39AutoVectorizingCopyWithAssumedAlignmentILi128EEENS4_14SM90_TMA_STOREES29_S2B_S2B_EEEvvEEEEvNT_6ParamsE:
        .type           _ZN7cutlass13device_kernelINS_4gemm6kernel13GemmUniversalIN4cute5tupleIJiiiiEEENS1_10collective13CollectiveMmaINS1_35MainloopSm100TmaUmmaWarpSpecializedILi16ELi2ELi4ENS5_IJNS4_1CILi2EEENSA_ILi1EEESC_EEEEENS5_IJNSA_ILi128EEENSA_ILi256EEENSA_ILi64EEEEEENS_12float_e4m3_tENS5_IJlSC_lEEESJ_SK_NS4_8TiledMMAINS4_8MMA_AtomIJNS4_10MMA_TraitsINS4_25SM100_MMA_F8F6F4_2x1SM_SSEJSJ_SJ_fSF_SG_NS4_17integral_constantINS4_4UMMA5MajorELSR_0EEESS_NSP_INSQ_7ScaleInELST_0EEESU_EEEEEENS4_6LayoutINS5_IJSC_SC_SC_EEENS5_IJNSA_ILi0EEESZ_SZ_EEEEENS5_IJNS4_10UnderscoreES12_S12_EEEEENS4_18SM100_TMA_2SM_LOADENS4_14ComposedLayoutINS4_7SwizzleILi2ELi4ELi3EEENS4_18smem_ptr_flag_bitsILi8EEENSX_INS5_IJNSA_ILi8EEESH_EEENS5_IJSH_SC_EEEEEEEvNS4_8identityES15_S1F_vS1G_EENS_8epilogue10collective18CollectiveEpilogueINS1I_23Sm100TmaWarpSpecializedILi4ELi2ELi32ELb0ELb0EEEJNS5_IJSH_SG_SH_EEENS5_IJNSX_ISH_SC_EENSX_INS5_IJNSA_ILi32EEESB_EEENS5_IJSC_SF_EEEEEEEESJ_SK_SJ_SK_NS1I_6fusion15FusionCallbacksIS1M_NS1U_17LinCombPerRowBiasISJ_fSJ_SJ_fLi16ELNS_15FloatRoundStyleE2EEES1N_S1T_JEEENS4_5SM1004TMEM4LOAD26SM100_TMEM_LOAD_32dp32b32xENS4_13SM90_TMA_LOADENS16_INS17_ILi1ELi4ELi3EEES1A_NSX_INS5_IJS1B_S1P_EEENS5_IJS1P_SC_EEEEEEENS4_39AutoVectorizingCopyWithAssumedAlignmentILi128EEENS4_14SM90_TMA_STOREES29_S2B_S2B_EEEvvEEEEvNT_6ParamsE,@function
        .size           _ZN7cutlass13device_kernelINS_4gemm6kernel13GemmUniversalIN4cute5tupleIJiiiiEEENS1_10collective13CollectiveMmaINS1_35MainloopSm100TmaUmmaWarpSpecializedILi16ELi2ELi4ENS5_IJNS4_1CILi2EEENSA_ILi1EEESC_EEEEENS5_IJNSA_ILi128EEENSA_ILi256EEENSA_ILi64EEEEEENS_12float_e4m3_tENS5_IJlSC_lEEESJ_SK_NS4_8TiledMMAINS4_8MMA_AtomIJNS4_10MMA_TraitsINS4_25SM100_MMA_F8F6F4_2x1SM_SSEJSJ_SJ_fSF_SG_NS4_17integral_constantINS4_4UMMA5MajorELSR_0EEESS_NSP_INSQ_7ScaleInELST_0EEESU_EEEEEENS4_6LayoutINS5_IJSC_SC_SC_EEENS5_IJNSA_ILi0EEESZ_SZ_EEEEENS5_IJNS4_10UnderscoreES12_S12_EEEEENS4_18SM100_TMA_2SM_LOADENS4_14ComposedLayoutINS4_7SwizzleILi2ELi4ELi3EEENS4_18smem_ptr_flag_bitsILi8EEENSX_INS5_IJNSA_ILi8EEESH_EEENS5_IJSH_SC_EEEEEEEvNS4_8identityES15_S1F_vS1G_EENS_8epilogue10collective18CollectiveEpilogueINS1I_23Sm100TmaWarpSpecializedILi4ELi2ELi32ELb0ELb0EEEJNS5_IJSH_SG_SH_EEENS5_IJNSX_ISH_SC_EENSX_INS5_IJNSA_ILi32EEESB_EEENS5_IJSC_SF_EEEEEEEESJ_SK_SJ_SK_NS1I_6fusion15FusionCallbacksIS1M_NS1U_17LinCombPerRowBiasISJ_fSJ_SJ_fLi16ELNS_15FloatRoundStyleE2EEES1N_S1T_JEEENS4_5SM1004TMEM4LOAD26SM100_TMEM_LOAD_32dp32b32xENS4_13SM90_TMA_LOADENS16_INS17_ILi1ELi4ELi3EEES1A_NSX_INS5_IJS1B_S1P_EEENS5_IJS1P_SC_EEEEEEENS4_39AutoVectorizingCopyWithAssumedAlignmentILi128EEENS4_14SM90_TMA_STOREES29_S2B_S2B_EEEvvEEEEvNT_6ParamsE,(.L_x_229 - _ZN7cutlass13device_kernelINS_4gemm6kernel13GemmUniversalIN4cute5tupleIJiiiiEEENS1_10collective13CollectiveMmaINS1_35MainloopSm100TmaUmmaWarpSpecializedILi16ELi2ELi4ENS5_IJNS4_1CILi2EEENSA_ILi1EEESC_EEEEENS5_IJNSA_ILi128EEENSA_ILi256EEENSA_ILi64EEEEEENS_12float_e4m3_tENS5_IJlSC_lEEESJ_SK_NS4_8TiledMMAINS4_8MMA_AtomIJNS4_10MMA_TraitsINS4_25SM100_MMA_F8F6F4_2x1SM_SSEJSJ_SJ_fSF_SG_NS4_17integral_constantINS4_4UMMA5MajorELSR_0EEESS_NSP_INSQ_7ScaleInELST_0EEESU_EEEEEENS4_6LayoutINS5_IJSC_SC_SC_EEENS5_IJNSA_ILi0EEESZ_SZ_EEEEENS5_IJNS4_10UnderscoreES12_S12_EEEEENS4_18SM100_TMA_2SM_LOADENS4_14ComposedLayoutINS4_7SwizzleILi2ELi4ELi3EEENS4_18smem_ptr_flag_bitsILi8EEENSX_INS5_IJNSA_ILi8EEESH_EEENS5_IJSH_SC_EEEEEEEvNS4_8identityES15_S1F_vS1G_EENS_8epilogue10collective18CollectiveEpilogueINS1I_23Sm100TmaWarpSpecializedILi4ELi2ELi32ELb0ELb0EEEJNS5_IJSH_SG_SH_EEENS5_IJNSX_ISH_SC_EENSX_INS5_IJNSA_ILi32EEESB_EEENS5_IJSC_SF_EEEEEEEESJ_SK_SJ_SK_NS1I_6fusion15FusionCallbacksIS1M_NS1U_17LinCombPerRowBiasISJ_fSJ_SJ_fLi16ELNS_15FloatRoundStyleE2EEES1N_S1T_JEEENS4_5SM1004TMEM4LOAD26SM100_TMEM_LOAD_32dp32b32xENS4_13SM90_TMA_LOADENS16_INS17_ILi1ELi4ELi3EEES1A_NSX_INS5_IJS1B_S1P_EEENS5_IJS1P_SC_EEEEEEENS4_39AutoVectorizingCopyWithAssumedAlignmentILi128EEENS4_14SM90_TMA_STOREES29_S2B_S2B_EEEvvEEEEvNT_6ParamsE)
        .other          _ZN7cutlass13device_kernelINS_4gemm6kernel13GemmUniversalIN4cute5tupleIJiiiiEEENS1_10collective13CollectiveMmaINS1_35MainloopSm100TmaUmmaWarpSpecializedILi16ELi2ELi4ENS5_IJNS4_1CILi2EEENSA_ILi1EEESC_EEEEENS5_IJNSA_ILi128EEENSA_ILi256EEENSA_ILi64EEEEEENS_12float_e4m3_tENS5_IJlSC_lEEESJ_SK_NS4_8TiledMMAINS4_8MMA_AtomIJNS4_10MMA_TraitsINS4_25SM100_MMA_F8F6F4_2x1SM_SSEJSJ_SJ_fSF_SG_NS4_17integral_constantINS4_4UMMA5MajorELSR_0EEESS_NSP_INSQ_7ScaleInELST_0EEESU_EEEEEENS4_6LayoutINS5_IJSC_SC_SC_EEENS5_IJNSA_ILi0EEESZ_SZ_EEEEENS5_IJNS4_10UnderscoreES12_S12_EEEEENS4_18SM100_TMA_2SM_LOADENS4_14ComposedLayoutINS4_7SwizzleILi2ELi4ELi3EEENS4_18smem_ptr_flag_bitsILi8EEENSX_INS5_IJNSA_ILi8EEESH_EEENS5_IJSH_SC_EEEEEEEvNS4_8identityES15_S1F_vS1G_EENS_8epilogue10collective18CollectiveEpilogueINS1I_23Sm100TmaWarpSpecializedILi4ELi2ELi32ELb0ELb0EEEJNS5_IJSH_SG_SH_EEENS5_IJNSX_ISH_SC_EENSX_INS5_IJNSA_ILi32EEESB_EEENS5_IJSC_SF_EEEEEEEESJ_SK_SJ_SK_NS1I_6fusion15FusionCallbacksIS1M_NS1U_17LinCombPerRowBiasISJ_fSJ_SJ_fLi16ELNS_15FloatRoundStyleE2EEES1N_S1T_JEEENS4_5SM1004TMEM4LOAD26SM100_TMEM_LOAD_32dp32b32xENS4_13SM90_TMA_LOADENS16_INS17_ILi1ELi4ELi3EEES1A_NSX_INS5_IJS1B_S1P_EEENS5_IJS1P_SC_EEEEEEENS4_39AutoVectorizingCopyWithAssumedAlignmentILi128EEENS4_14SM90_TMA_STOREES29_S2B_S2B_EEEvvEEEEvNT_6ParamsE,@"STO_CUDA_ENTRY STV_DEFAULT"
_ZN7cutlass13device_kernelINS_4gemm6kernel13GemmUniversalIN4cute5tupleIJiiiiEEENS1_10collective13CollectiveMmaINS1_35MainloopSm100TmaUmmaWarpSpecializedILi16ELi2ELi4ENS5_IJNS4_1CILi2EEENSA_ILi1EEESC_EEEEENS5_IJNSA_ILi128EEENSA_ILi256EEENSA_ILi64EEEEEENS_12float_e4m3_tENS5_IJlSC_lEEESJ_SK_NS4_8TiledMMAINS4_8MMA_AtomIJNS4_10MMA_TraitsINS4_25SM100_MMA_F8F6F4_2x1SM_SSEJSJ_SJ_fSF_SG_NS4_17integral_constantINS4_4UMMA5MajorELSR_0EEESS_NSP_INSQ_7ScaleInELST_0EEESU_EEEEEENS4_6LayoutINS5_IJSC_SC_SC_EEENS5_IJNSA_ILi0EEESZ_SZ_EEEEENS5_IJNS4_10UnderscoreES12_S12_EEEEENS4_18SM100_TMA_2SM_LOADENS4_14ComposedLayoutINS4_7SwizzleILi2ELi4ELi3EEENS4_18smem_ptr_flag_bitsILi8EEENSX_INS5_IJNSA_ILi8EEESH_EEENS5_IJSH_SC_EEEEEEEvNS4_8identityES15_S1F_vS1G_EENS_8epilogue10collective18CollectiveEpilogueINS1I_23Sm100TmaWarpSpecializedILi4ELi2ELi32ELb0ELb0EEEJNS5_IJSH_SG_SH_EEENS5_IJNSX_ISH_SC_EENSX_INS5_IJNSA_ILi32EEESB_EEENS5_IJSC_SF_EEEEEEEESJ_SK_SJ_SK_NS1I_6fusion15FusionCallbacksIS1M_NS1U_17LinCombPerRowBiasISJ_fSJ_SJ_fLi16ELNS_15FloatRoundStyleE2EEES1N_S1T_JEEENS4_5SM1004TMEM4LOAD26SM100_TMEM_LOAD_32dp32b32xENS4_13SM90_TMA_LOADENS16_INS17_ILi1ELi4ELi3EEES1A_NSX_INS5_IJS1B_S1P_EEENS5_IJS1P_SC_EEEEEEENS4_39AutoVectorizingCopyWithAssumedAlignmentILi128EEENS4_14SM90_TMA_STOREES29_S2B_S2B_EEEvvEEEEvNT_6ParamsE:
[----:B------:R-:W1:Y:S01]  /*0000*/  LDC R1, c[0x0][0x37c] ;  /* 0x0000df00ff017b82 */ /* 0x000e620000000800 */
[----:B------:R-:W2:Y:S01]  /*0010*/  S2R R113, SR_TID.X ;  /* 0x0000000000717919 */ /* 0x000ea20000002100 */
[----:B------:R-:W3:Y:S06]  /*0020*/  LDCU.64 UR8, c[0x0][0x890] ;  /* 0x00011200ff0877ac */ /* 0x000eec0008000a00 */
[----:B------:R-:W4:Y:S01]  /*0030*/  S2UR UR37, SR_CgaCtaId ;  /* 0x00000000002579c3 */ /* 0x000f220000008800 */
[----:B------:R-:W-:Y:S01]  /*0040*/  PRMT R98, RZ, 0x7610, R98 ;  /* 0x00007610ff627816 */ /* 0x000fe20000000062 */
[----:B------:R-:W1:Y:S01]  /*0050*/  LDCU.64 UR46, c[0x0][0x358] ;  /* 0x00006b00ff2e77ac */ /* 0x000e620008000a00 */
[----:B------:R-:W-:-:S02]  /*0060*/  ELECT P0, URZ, PT ;  /* 0x0000000000ff782f */ /* 0x000fc40003800000 */
[----:B---3--:R-:W-:-:S04]  /*0070*/  ISETP.NE.U32.AND P1, PT, RZ, UR8, PT ;  /* 0x00000008ff007c0c */ /* 0x008fc8000bf25070 */
[----:B------:R-:W-:Y:S01]  /*0080*/  ISETP.NE.AND.EX P2, PT, RZ, UR9, PT, P1 ;  /* 0x00000009ff007c0c */ /* 0x000fe2000bf45310 */
[----:B----4-:R-:W-:Y:S02]  /*0090*/  ULOP3.LUT UR5, UR37, 0x1, URZ, 0xc0, !UPT ;  /* 0x0000000125057892 */ /* 0x010fe4000f8ec0ff */
[----:B------:R-:W-:Y:S01]  /*00a0*/  ULOP3.LUT UR4, UR37, 0x1, URZ, 0x3c, !UPT ;  /* 0x0000000125047892 */ /* 0x000fe2000f8e3cff */
[----:B--2---:R-:W-:-:S05]  /*00b0*/  SHF.R.U32.HI R104, RZ, 0x5, R113 ;  /* 0x00000005ff687819 */ /* 0x004fca0000011671 */
[----:B------:R-:W2:Y:S02]  /*00c0*/  SHFL.IDX PT, R0, R104, RZ, 0x1f ;  /* 0x00001fff68007589 */ /* 0x000ea400000e0000 */
[----:B--2---:R-:W-:Y:S02]  /*00d0*/  R2UR UR10, R0 ;  /* 0x00000000000a72ca */ /* 0x004fe400000e0000 */
[----:B-1----:R-:W-:Y:S05]  /*00e0*/  @P2 BRA `(.L_x_0) ;  /* 0x00000000002c2947 */ /* 0x002fea0003800000 */
[----:B------:R-:W1:Y:S02]  /*00f0*/  LDCU.64 UR6, c[0x0][0x888] ;  /* 0x00011100ff0677ac */ /* 0x000e640008000a00 */
[----:B-1----:R-:W-:-:S04]  /*0100*/  UISETP.NE.U32.AND UP0, UPT, UR6, URZ, UPT ;  /* 0x000000ff0600728c */ /* 0x002fc8000bf05070 */
[----:B------:R-:W-:-:S09]  /*0110*/  UISETP.NE.AND.EX UP0, UPT, UR7, URZ, UPT, UP0 ;  /* 0x000000ff0700728c */ /* 0x000fd2000bf05300 */
[----:B------:R-:W-:Y:S05]  /*0120*/  BRA.U !UP0, `(.L_x_1) ;  /* 0x0000000108107547 */ /* 0x000fea000b800000 */
[----:B------:R-:W1:Y:S02]  /*0130*/  LDC.64 R2, c[0x0][0x888] ;  /* 0x00022200ff027b82 */ /* 0x000e640000000a00 */
[----:B-1----:R1:W5:Y:S01]  /*0140*/  LDG.E R47, desc[UR46][R2.64] ;  /* 0x0000002e022f7981 */ /* 0x002362000c1e1900 */
[----:B------:R-:W-:Y:S01]  /*0150*/  HFMA2 R98, -RZ, RZ, 0, 5.9604644775390625e-08 ;  /* 0x00000001ff627431 */ /* 0x000fe200000001ff */
[----:B------:R-:W-:Y:S05]  /*0160*/  BRA `(.L_x_0) ;  /* 0x00000000000c7947 */ /* 0x000fea0003800000 */
.L_x_1:
[----:B------:R-:W1:Y:S01]  /*0170*/  LDCU UR6, c[0x0][0x880] ;  /* 0x00011000ff0677ac */ /* 0x000e620008000800 */
[----:B------:R-:W-:Y:S01]  /*0180*/  HFMA2 R98, -RZ, RZ, 0, 5.9604644775390625e-08 ;  /* 0x00000001ff627431 */ /* 0x000fe200000001ff */
[----:B-1----:R-:W-:-:S07]  /*0190*/  MOV R47, UR6 ;  /* 0x00000006002f7c02 */ /* 0x002fce0008000f00 */
.L_x_0:
[----:B------:R-:W2:Y:S02]  /*01a0*/  LDCU.64 UR6, c[0x0][0x8b0] ;  /* 0x00011600ff0677ac */ /* 0x000ea40008000a00 */
[----:B--2---:R-:W-:-:S04]  /*01b0*/  UISETP.NE.U32.AND UP0, UPT, UR6, URZ, UPT ;  /* 0x000000ff0600728c */ /* 0x004fc8000bf05070 */
[----:B------:R-:W-:-:S09]  /*01c0*/  UISETP.NE.AND.EX UP0, UPT, UR7, URZ, UPT, UP0 ;  /* 0x000000ff0700728c */ /* 0x000fd2000bf05300 */
[----:B------:R-:W-:Y:S05]  /*01d0*/  BRA.U UP0, `(.L_x_2) ;  /* 0x0000000100247547 */ /* 0x000fea000b800000 */
[----:B------:R-:W2:Y:S02]  /*01e0*/  LDCU.64 UR6, c[0x0][0x8a8] ;  /* 0x00011500ff0677ac */ /* 0x000ea40008000a00 */
[----:B--2---:R-:W-:-:S04]  /*01f0*/  UISETP.NE.U32.AND UP0, UPT, UR6, URZ, UPT ;  /* 0x000000ff0600728c */ /* 0x004fc8000bf05070 */
[----:B------:R-:W-:-:S09]  /*0200*/  UISETP.NE.AND.EX UP0, UPT, UR7, URZ, UPT, UP0 ;  /* 0x000000ff0700728c */ /* 0x000fd2000bf05300 */
[----:B------:R-:W-:Y:S05]  /*0210*/  BRA.U !UP0, `(.L_x_3) ;  /* 0x00000001080c7547 */ /* 0x000fea000b800000 */
[----:B-1----:R-:W1:Y:S02]  /*0220*/  LDC.64 R2, c[0x0][0x8a8] ;  /* 0x00022a00ff027b82 */ /* 0x002e640000000a00 */
[----:B-1----:R2:W5:Y:S01]  /*0230*/  LDG.E R45, desc[UR46][R2.64] ;  /* 0x0000002e022d7981 */ /* 0x002562000c1e1900 */
[----:B------:R-:W-:Y:S05]  /*0240*/  BRA `(.L_x_2) ;  /* 0x0000000000087947 */ /* 0x000fea0003800000 */
.L_x_3:
[----:B------:R-:W2:Y:S02]  /*0250*/  LDCU UR6, c[0x0][0x8a0] ;  /* 0x00011400ff0677ac */ /* 0x000ea40008000800 */
[----:B--2---:R-:W-:Y:S02]  /*0260*/  MOV R45, UR6 ;  /* 0x00000006002d7c02 */ /* 0x004fe40008000f00 */
.L_x_2:
[----:B------:R-:W-:Y:S01]  /*0270*/  IMAD.U32 R0, RZ, RZ, UR10 ;  /* 0x0000000aff007e24 */ /* 0x000fe2000f8e00ff */
[----:B------:R-:W-:Y:S04]  /*0280*/  BSSY.RECONVERGENT B0, `(.L_x_4) ;  /* 0x000000c000007945 */ /* 0x000fe80003800200 */
[C---:B------:R-:W-:Y:S02]  /*0290*/  ISETP.NE.OR P3, PT, R0.reuse, 0x1, !P0 ;  /* 0x000000010000780c */ /* 0x040fe40004765670 */
[----:B------:R-:W-:-:S11]  /*02a0*/  ISETP.NE.OR P2, PT, R0, 0x3, !P0 ;  /* 0x000000030000780c */ /* 0x000fd60004745670 */
[----:B------:R-:W-:Y:S05]  /*02b0*/  @P3 BRA `(.L_x_5) ;  /* 0x0000000000203947 */ /* 0x000fea0003800000 */
[----:B------:R-:W3:Y:S02]  /*02c0*/  LDCU.64 UR6, c[0x0][0x348] ;  /* 0x00006900ff0677ac */ /* 0x000ee40008000a00 */
[----:B---3--:R-:W-:Y:S02]  /*02d0*/  UIADD3 UR12, UP1, UPT, UR6, 0x80, URZ ;  /* 0x00000080060c7890 */ /* 0x008fe4000ff3e0ff */
[----:B------:R-:W-:Y:S02]  /*02e0*/  UIADD3 UR6, UP0, UPT, UR6, 0x180, URZ ;  /* 0x0000018006067890 */ /* 0x000fe4000ff1e0ff */
[----:B------:R-:W-:Y:S02]  /*02f0*/  UIADD3.X UR13, UPT, UPT, URZ, UR7, URZ, UP1, !UPT ;  /* 0x00000007ff0d7290 */ /* 0x000fe40008ffe4ff */
[----:B------:R-:W-:-:S07]  /*0300*/  UIADD3.X UR7, UPT, UPT, URZ, UR7, URZ, UP0, !UPT ;  /* 0x00000007ff077290 */ /* 0x000fce00087fe4ff */
[----:B------:R3:W-:Y:S02]  /*0310*/  UTMACCTL.PF [UR12] ;  /* 0x000000000c0079b9 */ /* 0x0007e40008040000 */
[----:B------:R3:W-:Y:S02]  /*0320*/  UTMACCTL.PF [UR6] ;  /* 0x00000000060079b9 */ /* 0x0007e40008040000 */
[----:B---3--:R-:W-:Y:S01]  /*0330*/  NOP ;  /* 0x0000000000007918 */ /* 0x008fe20000000000 */
.L_x_5:
[----:B------:R-:W-:Y:S05]  /*0340*/  BSYNC.RECONVERGENT B0 ;  /* 0x0000000000007941 */ /* 0x000fea0003800200 */
.L_x_4:
[----:B------:R-:W-:Y:S04]  /*0350*/  BSSY.RECONVERGENT B0, `(.L_x_6) ;  /* 0x000000a000007945 */ /* 0x000fe80003800200 */
        /* <DEDUP_REMOVED lines=9> */
.L_x_7:
[----:B------:R-:W-:Y:S05]  /*03f0*/  BSYNC.RECONVERGENT B0 ;  /* 0x0000000000007941 */ /* 0x000fea0003800200 */
.L_x_6:
[----:B------:R-:W3:Y:S01]  /*0400*/  LDCU.64 UR6, c[0x0][0x888] ;  /* 0x00011100ff0677ac */ /* 0x000ee20008000a00 */
[----:B------:R-:W-:Y:S01]  /*0410*/  ISETP.NE.AND.EX P1, PT, RZ, UR9, PT, P1 ;  /* 0x00000009ff007c0c */ /* 0x000fe2000bf25310 */
[----:B------:R-:W-:Y:S02]  /*0420*/  UPLOP3.LUT UP5, UPT, UPT, UPT, UPT, 0x80, 0x8 ;  /* 0x000000000008789c */ /* 0x000fe40003faf070 */
[----:B---3--:R-:W-:-:S04]  /*0430*/  UISETP.NE.U32.AND UP0, UPT, UR6, URZ, UPT ;  /* 0x000000ff0600728c */ /* 0x008fc8000bf05070 */
[----:B------:R-:W-:-:S06]  /*0440*/  UISETP.NE.AND.EX UP0, UPT, UR7, URZ, UPT, UP0 ;  /* 0x000000ff0700728c */ /* 0x000fcc000bf05300 */
[----:B------:R-:W-:-:S13]  /*0450*/  PLOP3.LUT P2, PT, PT, PT, UP0, 0x80, 0x8 ;  /* 0x000000000008781c */ /* 0x000fda0003f4f008 */
[----:B------:R-:W-:Y:S05]  /*0460*/  @P2 BRA P1, `(.L_x_8) ;  /* 0x0000000000202947 */ /* 0x000fea0000800000 */
[----:B------:R-:W-:Y:S01]  /*0470*/  UISETP.NE.U32.AND UP2, UPT, UR8, URZ, UPT ;  /* 0x000000ff0800728c */ /* 0x000fe2000bf45070 */
[----:B-----5:R-:W-:Y:S01]  /*0480*/  FSETP.NEU.AND P1, PT, R47, RZ, PT ;  /* 0x000000ff2f00720b */ /* 0x020fe20003f2d000 */
[----:B------:R-:W-:Y:S02]  /*0490*/  USEL UR6, URZ, 0xffffffff, UP0 ;  /* 0xffffffffff067887 */ /* 0x000fe40008000000 */
[----:B------:R-:W-:-:S10]  /*04a0*/  UISETP.NE.AND.EX UP2, UPT, UR9, URZ, UPT, UP2 ;  /* 0x000000ff0900728c */ /* 0x000fd4000bf45320 */
[----:B------:R-:W-:Y:S01]  /*04b0*/  VOTEU.ANY UP1, P1 ;  /* 0x0000000000ff7886 */ /* 0x000fe20000820100 */
[----:B------:R-:W-:-:S04]  /*04c0*/  @!UP2 USEL UR6, URZ, 0xffffffff, UP1 ;  /* 0xffffffffff06a887 */ /* 0x000fc80008800000 */
[----:B------:R-:W-:-:S04]  /*04d0*/  ULOP3.LUT UR6, UR6, 0x1, URZ, 0xc0, !UPT ;  /* 0x0000000106067892 */ /* 0x000fc8000f8ec0ff */
[----:B------:R-:W-:-:S11]  /*04e0*/  UISETP.NE.U32.AND UP5, UPT, UR6, 0x1, UPT ;  /* 0x000000010600788c */ /* 0x000fd6000bfa5070 */
.L_x_8:
[----:B------:R-:W3:Y:S01]  /*04f0*/  SHFL.IDX PT, R0, R104, RZ, 0x1f ;  /* 0x00001fff68007589 */ /* 0x000ee200000e0000 */
[----:B------:R-:W-:-:S04]  /*0500*/  UISETP.NE.AND UP1, UPT, UR10, 0x2, UPT ;  /* 0x000000020a00788c */ /* 0x000fc8000bf25270 */
[----:B------:R-:W-:Y:S02]  /*0510*/  UISETP.EQ.AND UP2, UPT, UR5, URZ, !UP1 ;  /* 0x000000ff0500728c */ /* 0x000fe4000cf42270 */
[----:B------:R-:W-:-:S04]  /*0520*/  USEL UR13, URZ, 0x1, UP1 ;  /* 0x00000001ff0d7887 */ /* 0x000fc80008800000 */
[----:B------:R-:W-:Y:S02]  /*0530*/  PLOP3.LUT P5, PT, P0, PT, UP2, 0x80, 0x8 ;  /* 0x000000000008781c */ /* 0x000fe400007af028 */
[----:B---3--:R-:W-:-:S13]  /*0540*/  ISETP.NE.AND P1, PT, R0, RZ, PT ;  /* 0x000000ff0000720c */ /* 0x008fda0003f25270 */
[----:B------:R-:W-:Y:S05]  /*0550*/  @P1 BRA `(.L_x_9) ;  /* 0x0000000000b01947 */ /* 0x000fea0003800000 */
[----:B------:R-:W-:Y:S01]  /*0560*/  ELECT P1, URZ, PT ;  /* 0x0000000000ff782f */ /* 0x000fe20003820000 */
[----:B------:R-:W-:-:S12]  /*0570*/  BSSY.RECONVERGENT B0, `(.L_x_9) ;  /* 0x000002a000007945 */ /* 0x000fd80003800200 */
[----:B------:R-:W-:Y:S05]  /*0580*/  @!P1 BRA `(.L_x_10) ;  /* 0x0000000000a09947 */ /* 0x000fea0003800000 */
[----:B------:R-:W-:Y:S01]  /*0590*/  UMOV UR7, 0x400 ;  /* 0x0000040000077882 */ /* 0x000fe20000000000 */
[----:B------:R-:W-:Y:S01]  /*05a0*/  UMOV UR6, 0x1 ;  /* 0x0000000100067882 */ /* 0x000fe20000000000 */
[----:B------:R-:W-:Y:S02]  /*05b0*/  ULEA UR7, UR37, UR7, 0x18 ;  /* 0x0000000725077291 */ /* 0x000fe4000f8ec0ff */
[----:B------:R-:W-:-:S04]  /*05c0*/  UIADD3 UR8, UPT, UPT, -UR6, 0x100000, URZ ;  /* 0x0010000006087890 */ /* 0x000fc8000fffe1ff */
[----:B------:R-:W-:Y:S02]  /*05d0*/  USHF.L.U32 UR9, UR8, 0xb, URZ ;  /* 0x0000000b08097899 */ /* 0x000fe400080006ff */
[----:B------:R-:W-:Y:S01]  /*05e0*/  USHF.L.U32 UR8, UR8, 0x1, URZ ;  /* 0x0000000108087899 */ /* 0x000fe200080006ff */
[----:B------:R-:W3:Y:S11]  /*05f0*/  FENCE.VIEW.ASYNC.S ;  /* 0x00000000000073c6 */ /* 0x000ef60000000000 */
[----:B---3--:R3:W4:Y:S01]  /*0600*/  SYNCS.EXCH.64 URZ, [UR7], UR8 ;  /* 0x0000000807ff75b2 */ /* 0x0087220008000100 */
[----:B------:R3:W1:Y:S01]  /*0610*/  SYNCS.EXCH.64 URZ, [UR7+0x80], UR8 ;  /* 0x0000800807ff75b2 */ /* 0x0006620008000100 */
        /* <DEDUP_REMOVED lines=29> */
[----:B------:R3:W1:Y:S02]  /*07f0*/  SYNCS.EXCH.64 URZ, [UR7+0xf8], UR8 ;  /* 0x0000f80807ff75b2 */ /* 0x0006640008000100 */
[----:B---34-:R-:W-:Y:S01]  /*0800*/  NOP ;  /* 0x0000000000007918 */ /* 0x018fe20000000000 */
.L_x_10:
[----:B------:R-:W-:Y:S05]  /*0810*/  BSYNC.RECONVERGENT B0 ;  /* 0x0000000000007941 */ /* 0x000fea0003800200 */
.L_x_9:
[----:B------:R-:W3:Y:S01]  /*0820*/  SHFL.IDX PT, R0, R104, RZ, 0x1f ;  /* 0x00001fff68007589 */ /* 0x000ee200000e0000 */
[----:B------:R-:W-:Y:S01]  /*0830*/  NOP ;  /* 0x0000000000007918 */ /* 0x000fe20000000000 */
[----:B---3--:R-:W-:-:S13]  /*0840*/  ISETP.NE.AND P1, PT, R0, 0x1, PT ;  /* 0x000000010000780c */ /* 0x008fda0003f25270 */
[----:B------:R-:W-:Y:S05]  /*0850*/  @P1 BRA `(.L_x_11) ;  /* 0x0000000000541947 */ /* 0x000fea0003800000 */
[----:B------:R-:W-:Y:S01]  /*0860*/  UMOV UR8, 0x400 ;  /* 0x0000040000087882 */ /* 0x000fe20000000000 */
[----:B------:R-:W-:Y:S01]  /*0870*/  UMOV UR7, 0x20 ;  /* 0x0000002000077882 */ /* 0x000fe20000000000 */
[----:B------:R-:W-:Y:S01]  /*0880*/  UMOV UR6, 0x80 ;  /* 0x0000008000067882 */ /* 0x000fe20000000000 */
[----:B------:R-:W-:Y:S02]  /*0890*/  ULEA UR8, UR37, UR8, 0x18 ;  /* 0x0000000825087291 */ /* 0x000fe4000f8ec0ff */
[----:B------:R-:W-:-:S04]  /*08a0*/  UIADD3 UR14, UPT, UPT, -UR7, 0x100000, URZ ;  /* 0x00100000070e7890 */ /* 0x000fc8000fffe1ff */
[----:B------:R-:W-:Y:S02]  /*08b0*/  USHF.L.U32 UR15, UR14, 0xb, URZ ;  /* 0x0000000b0e0f7899 */ /* 0x000fe400080006ff */
[----:B------:R-:W-:Y:S02]  /*08c0*/  USHF.L.U32 UR14, UR14, 0x1, URZ ;  /* 0x000000010e0e7899 */ /* 0x000fe400080006ff */
[----:B------:R-:W-:-:S04]  /*08d0*/  UIADD3 UR6, UPT, UPT, -UR6, 0x100000, URZ ;  /* 0x0010000006067890 */ /* 0x000fc8000fffe1ff */
[----:B------:R-:W-:Y:S02]  /*08e0*/  USHF.L.U32 UR7, UR6, 0xb, URZ ;  /* 0x0000000b06077899 */ /* 0x000fe400080006ff */
[----:B------:R-:W-:Y:S01]  /*08f0*/  USHF.L.U32 UR6, UR6, 0x1, URZ ;  /* 0x0000000106067899 */ /* 0x000fe200080006ff */
[----:B------:R-:W-:Y:S01]  /*0900*/  ELECT P1, URZ, PT ;  /* 0x0000000000ff782f */ /* 0x000fe20003820000 */
[----:B------:R-:W3:Y:S02]  /*0910*/  FENCE.VIEW.ASYNC.S ;  /* 0x00000000000073c6 */ /* 0x000ee40000000000 */
[----:B---3--:R3:W4:Y:S08]  /*0920*/  SYNCS.EXCH.64 URZ, [UR8+0x100], UR14 ;  /* 0x0001000e08ff75b2 */ /* 0x0087300008000100 */
[----:B------:R3:W1:Y:S01]  /*0930*/  SYNCS.EXCH.64 URZ, [UR8+0x120], UR6 ;  /* 0x0001200608ff75b2 */ /* 0x0006620008000100 */
[----:B------:R3:W1:Y:S01]  /*0940*/  SYNCS.EXCH.64 URZ, [UR8+0x108], UR14 ;  /* 0x0001080e08ff75b2 */ /* 0x0006620008000100 */
[----:B------:R3:W1:Y:S01]  /*0950*/  SYNCS.EXCH.64 URZ, [UR8+0x128], UR6 ;  /* 0x0001280608ff75b2 */ /* 0x0006620008000100 */
[----:B------:R3:W1:Y:S01]  /*0960*/  SYNCS.EXCH.64 URZ, [UR8+0x110], UR14 ;  /* 0x0001100e08ff75b2 */ /* 0x0006620008000100 */
[----:B------:R3:W1:Y:S01]  /*0970*/  SYNCS.EXCH.64 URZ, [UR8+0x130], UR6 ;  /* 0x0001300608ff75b2 */ /* 0x0006620008000100 */
[----:B------:R3:W1:Y:S01]  /*0980*/  SYNCS.EXCH.64 URZ, [UR8+0x118], UR14 ;  /* 0x0001180e08ff75b2 */ /* 0x0006620008000100 */
[----:B------:R3:W1:Y:S01]  /*0990*/  SYNCS.EXCH.64 URZ, [UR8+0x138], UR6 ;  /* 0x0001380608ff75b2 */ /* 0x0006620008000100 */
[----:B------:R-:W-:Y:S01]  /*09a0*/  NOP ;  /* 0x0000000000007918 */ /* 0x000fe20000000000 */
.L_x_11:
[----:B------:R-:W2:Y:S01]  /*09b0*/  SHFL.IDX PT, R0, R104, RZ, 0x1f ;  /* 0x00001fff68007589 */ /* 0x000ea200000e0000 */
[----:B------:R-:W-:Y:S01]  /*09c0*/  NOP ;  /* 0x0000000000007918 */ /* 0x000fe20000000000 */
[----:B--2---:R-:W-:-:S13]  /*09d0*/  ISETP.NE.AND P1, PT, R0, 0x3, PT ;  /* 0x000000030000780c */ /* 0x004fda0003f25270 */
[----:B------:R-:W-:Y:S05]  /*09e0*/  @P1 BRA `(.L_x_12) ;  /* 0x00000000002c1947 */ /* 0x000fea0003800000 */
[----:B---3--:R-:W-:Y:S01]  /*09f0*/  UMOV UR7, 0x400 ;  /* 0x0000040000077882 */ /* 0x008fe20000000000 */
[----:B------:R-:W-:Y:S01]  /*0a00*/  UMOV UR6, 0x20 ;  /* 0x0000002000067882 */ /* 0x000fe20000000000 */
[----:B------:R-:W-:Y:S02]  /*0a10*/  ULEA UR7, UR37, UR7, 0x18 ;  /* 0x0000000725077291 */ /* 0x000fe4000f8ec0ff */
[----:B------:R-:W-:-:S04]  /*0a20*/  UIADD3 UR8, UPT, UPT, -UR6, 0x100000, URZ ;  /* 0x0010000006087890 */ /* 0x000fc8000fffe1ff */
[----:B------:R-:W-:Y:S02]  /*0a30*/  USHF.L.U32 UR9, UR8, 0xb, URZ ;  /* 0x0000000b08097899 */ /* 0x000fe400080006ff */
[----:B------:R-:W-:Y:S01]  /*0a40*/  USHF.L.U32 UR8, UR8, 0x1, URZ ;  /* 0x0000000108087899 */ /* 0x000fe200080006ff */
[----:B------:R-:W-:Y:S01]  /*0a50*/  ELECT P1, URZ, PT ;  /* 0x0000000000ff782f */ /* 0x000fe20003820000 */
[----:B------:R-:W2:Y:S10]  /*0a60*/  FENCE.VIEW.ASYNC.S ;  /* 0x00000000000073c6 */ /* 0x000eb40000000000 */
[----:B--2---:R2:W3:Y:S01]  /*0a70*/  SYNCS.EXCH.64 URZ, [UR7+0x140], UR8 ;  /* 0x0001400807ff75b2 */ /* 0x0044e20008000100 */
[----:B------:R2:W1:Y:S01]  /*0a80*/  SYNCS.EXCH.64 URZ, [UR7+0x148], UR8 ;  /* 0x0001480807ff75b2 */ /* 0x0004620008000100 */
[----:B------:R-:W-:Y:S01]  /*0a90*/  NOP ;  /* 0x0000000000007918 */ /* 0x000fe20000000000 */
.L_x_12:
[----:B------:R-:W4:Y:S01]  /*0aa0*/  SHFL.IDX PT, R0, R104, RZ, 0x1f ;  /* 0x00001fff68007589 */ /* 0x000f2200000e0000 */
[----:B------:R-:W-:Y:S01]  /*0ab0*/  NOP ;  /* 0x0000000000007918 */ /* 0x000fe20000000000 */
[----:B----4-:R-:W-:-:S13]  /*0ac0*/  ISETP.NE.AND P1, PT, R0, 0x4, PT ;  /* 0x000000040000780c */ /* 0x010fda0003f25270 */
[----:B------:R-:W-:Y:S05]  /*0ad0*/  @P1 BRA `(.L_x_13) ;  /* 0x0000000000481947 */ /* 0x000fea0003800000 */
[----:B--23--:R-:W-:Y:S01]  /*0ae0*/  UMOV UR8, 0x1e0 ;  /* 0x000001e000087882 */ /* 0x00cfe20000000000 */
[----:B------:R-:W-:Y:S01]  /*0af0*/  UMOV UR7, 0x400 ;  /* 0x0000040000077882 */ /* 0x000fe20000000000 */
[----:B------:R-:W-:Y:S01]  /*0b00*/  USEL UR8, UR8, 0x1a0, UP5 ;  /* 0x000001a008087887 */ /* 0x000fe2000a800000 */
        /* <DEDUP_REMOVED lines=9> */
[----:B------:R-:W2:Y:S02]  /*0ba0*/  FENCE.VIEW.ASYNC.S ;  /* 0x00000000000073c6 */ /* 0x000ea40000000000 */
[----:B--2---:R4:W2:Y:S08]  /*0bb0*/  SYNCS.EXCH.64 URZ, [UR7+0x150], UR14 ;  /* 0x0001500e07ff75b2 */ /* 0x0048b00008000100 */
[----:B------:R4:W3:Y:S01]  /*0bc0*/  SYNCS.EXCH.64 URZ, [UR7+0x160], UR8 ;  /* 0x0001600807ff75b2 */ /* 0x0008e20008000100 */
[----:B------:R4:W1:Y:S01]  /*0bd0*/  SYNCS.EXCH.64 URZ, [UR7+0x158], UR14 ;  /* 0x0001580e07ff75b2 */ /* 0x0008620008000100 */
[----:B------:R4:W1:Y:S02]  /*0be0*/  SYNCS.EXCH.64 URZ, [UR7+0x168], UR8 ;  /* 0x0001680807ff75b2 */ /* 0x0008640008000100 */
[----:B----4-:R-:W-:Y:S01]  /*0bf0*/  NOP ;  /* 0x0000000000007918 */ /* 0x010fe20000000000 */
.L_x_13:
[----:B------:R-:W4:Y:S01]  /*0c00*/  SHFL.IDX PT, R0, R104, RZ, 0x1f ;  /* 0x00001fff68007589 */ /* 0x000f2200000e0000 */
[----:B------:R-:W-:Y:S01]  /*0c10*/  NOP ;  /* 0x0000000000007918 */ /* 0x000fe20000000000 */
[----:B----4-:R-:W-:-:S13]  /*0c20*/  ISETP.NE.AND P1, PT, R0, 0x5, PT ;  /* 0x000000050000780c */ /* 0x010fda0003f25270 */
[----:B------:R-:W-:Y:S05]  /*0c30*/  @P1 BRA `(.L_x_14) ;  /* 0x0000000000541947 */ /* 0x000fea0003800000 */
[----:B--23--:R-:W-:Y:S01]  /*0c40*/  UMOV UR8, 0x400 ;  /* 0x0000040000087882 */ /* 0x00cfe20000000000 */
        /* <DEDUP_REMOVED lines=14> */
[----:B------:R4:W1:Y:S01]  /*0d30*/  SYNCS.EXCH.64 URZ, [UR8+0x198], UR6 ;  /* 0x0001980608ff75b2 */ /* 0x0008620008000100 */
[----:B------:R4:W1:Y:S01]  /*0d40*/  SYNCS.EXCH.64 URZ, [UR8+0x180], UR14 ;  /* 0x0001800e08ff75b2 */ /* 0x0008620008000100 */
[----:B------:R4:W1:Y:S01]  /*0d50*/  SYNCS.EXCH.64 URZ, [UR8+0x1a0], UR6 ;  /* 0x0001a00608ff75b2 */ /* 0x0008620008000100 */
[----:B------:R4:W1:Y:S01]  /*0d60*/  SYNCS.EXCH.64 URZ, [UR8+0x188], UR14 ;  /* 0x0001880e08ff75b2 */ /* 0x0008620008000100 */
[----:B------:R4:W1:Y:S02]  /*0d70*/  SYNCS.EXCH.64 URZ, [UR8+0x1a8], UR6 ;  /* 0x0001a80608ff75b2 */ /* 0x0008640008000100 */
[----:B----4-:R-:W-:Y:S01]  /*0d80*/  NOP ;  /* 0x0000000000007918 */ /* 0x010fe20000000000 */
.L_x_14:
[----:B------:R-:W4:Y:S01]  /*0d90*/  SHFL.IDX PT, R0, R104, RZ, 0x1f ;  /* 0x00001fff68007589 */ /* 0x000f2200000e0000 */
[----:B------:R-:W-:Y:S01]  /*0da0*/  ISETP.NE.OR P0, PT, RZ, UR10, !P0 ;  /* 0x0000000aff007c0c */ /* 0x000fe2000c705670 */
[----:B------:R-:W-:Y:S01]  /*0db0*/  NOP ;  /* 0x0000000000007918 */ /* 0x000fe20000000000 */
[----:B----4-:R-:W-:-:S13]  /*0dc0*/  ISETP.NE.AND P1, PT, R0, 0x3, PT ;  /* 0x000000030000780c */ /* 0x010fda0003f25270 */
[----:B------:R-:W-:Y:S05]  /*0dd0*/  @P1 BRA `(.L_x_15) ;  /* 0x0000000000341947 */ /* 0x000fea0003800000 */
[----:B--23--:R-:W-:Y:S01]  /*0de0*/  UMOV UR7, 0x400 ;  /* 0x0000040000077882 */ /* 0x00cfe20000000000 */
[----:B------:R-:W-:Y:S01]  /*0df0*/  UMOV UR6, 0x20 ;  /* 0x0000002000067882 */ /* 0x000fe20000000000 */
[----:B------:R-:W-:Y:S02]  /*0e00*/  ULEA UR7, UR37, UR7, 0x18 ;  /* 0x0000000725077291 */ /* 0x000fe4000f8ec0ff */
[----:B------:R-:W-:-:S04]  /*0e10*/  UIADD3 UR8, UPT, UPT, -UR6, 0x100000, URZ ;  /* 0x0010000006087890 */ /* 0x000fc8000fffe1ff */
[----:B------:R-:W-:Y:S02]  /*0e20*/  USHF.L.U32 UR9, UR8, 0xb, URZ ;  /* 0x0000000b08097899 */ /* 0x000fe400080006ff */
[----:B------:R-:W-:Y:S01]  /*0e30*/  USHF.L.U32 UR8, UR8, 0x1, URZ ;  /* 0x0000000108087899 */ /* 0x000fe200080006ff */
[----:B------:R-:W-:Y:S01]  /*0e40*/  ELECT P1, URZ, PT ;  /* 0x0000000000ff782f */ /* 0x000fe20003820000 */
[----:B------:R-:W2:Y:S10]  /*0e50*/  FENCE.VIEW.ASYNC.S ;  /* 0x00000000000073c6 */ /* 0x000eb40000000000 */
[----:B--2---:R4:W2:Y:S01]  /*0e60*/  SYNCS.EXCH.64 URZ, [UR7+0x1b0], UR8 ;  /* 0x0001b00807ff75b2 */ /* 0x0048a20008000100 */
[----:B------:R4:W3:Y:S01]  /*0e70*/  SYNCS.EXCH.64 URZ, [UR7+0x1c0], UR8 ;  /* 0x0001c00807ff75b2 */ /* 0x0008e20008000100 */
[----:B------:R4:W1:Y:S01]  /*0e80*/  SYNCS.EXCH.64 URZ, [UR7+0x1b8], UR8 ;  /* 0x0001b80807ff75b2 */ /* 0x0008620008000100 */
[----:B------:R4:W1:Y:S02]  /*0e90*/  SYNCS.EXCH.64 URZ, [UR7+0x1c8], UR8 ;  /* 0x0001c80807ff75b2 */ /* 0x0008640008000100 */
[----:B----4-:R-:W-:Y:S01]  /*0ea0*/  NOP ;  /* 0x0000000000007918 */ /* 0x010fe20000000000 */
.L_x_15:
[----:B------:R-:W-:Y:S01]  /*0eb0*/  VOTEU.ALL UP1, P0 ;  /* 0x0000000000ff7886 */ /* 0x000fe20000020000 */
[----:B--23--:R-:W2:Y:S01]  /*0ec0*/  LDCU UR7, c[0x0][0x36c] ;  /* 0x00006d80ff0777ac */ /* 0x00cea20008000800 */
[----:B------:R-:W-:Y:S01]  /*0ed0*/  NOP ;  /* 0x0000000000007918 */ /* 0x000fe20000000000 */
[----:B-1----:R-:W-:Y:S01]  /*0ee0*/  LOP3.LUT R2, R113, 0x1f, RZ, 0xc0, !PT ;  /* 0x0000001f71027812 */ /* 0x002fe200078ec0ff */
[----:B------:R-:W-:Y:S01]  /*0ef0*/  UMOV UR8, 0x20 ;  /* 0x0000002000087882 */ /* 0x000fe20000000000 */
[----:B------:R-:W-:Y:S01]  /*0f00*/  @!UP1 UMOV UR6, 0x400 ;  /* 0x0000040000069882 */ /* 0x000fe20000000000 */
[----:B------:R-:W-:-:S04]  /*0f10*/  @!UP1 UIADD3 UR8, UPT, UPT, -UR8, 0x100000, URZ ;  /* 0x0010000008089890 */ /* 0x000fc8000fffe1ff */
[----:B------:R-:W-:Y:S02]  /*0f20*/  @!UP1 USHF.L.U32 UR9, UR8, 0xb, URZ ;  /* 0x0000000b08099899 */ /* 0x000fe400080006ff */
[----:B------:R-:W-:Y:S02]  /*0f30*/  @!UP1 USHF.L.U32 UR8, UR8, 0x1, URZ ;  /* 0x0000000108089899 */ /* 0x000fe400080006ff */
[----:B------:R-:W-:Y:S01]  /*0f40*/  @!UP1 ULEA UR6, UR37, UR6, 0x18 ;  /* 0x0000000625069291 */ /* 0x000fe2000f8ec0ff */
[----:B------:R-:W-:Y:S01]  /*0f50*/  VOTEU.ALL UP1, P0 ;  /* 0x0000000000ff7886 */ /* 0x000fe20000020000 */
[----:B------:R-:W-:Y:S01]  /*0f60*/  UISETP.NE.AND UP4, UPT, UR10, URZ, UPT ;  /* 0x000000ff0a00728c */ /* 0x000fe2000bf85270 */
[----:B------:R-:W1:Y:S09]  /*0f70*/  FENCE.VIEW.ASYNC.S ;  /* 0x00000000000073c6 */ /* 0x000e720000000000 */
[----:B-1----:R1:W3:Y:S01]  /*0f80*/  @!UP1 SYNCS.EXCH.64 URZ, [UR6+0x1d0], UR8 ;  /* 0x0001d00806ff95b2 */ /* 0x0022e20008000100 */
[----:B--2---:R-:W-:-:S09]  /*0f90*/  UISETP.EQ.U32.AND UP1, UPT, UR7, 0x1, UPT ;  /* 0x000000010700788c */ /* 0x004fd2000bf22070 */
[----:B------:R-:W-:Y:S05]  /*0fa0*/  BRA.U !UP1, `(.L_x_16) ;  /* 0x0000000109087547 */ /* 0x000fea000b800000 */
[----:B---3--:R-:W-:Y:S01]  /*0fb0*/  UCGABAR_ARV ;  /* 0x00000000000079c7 */ /* 0x008fe20008000000 */
[----:B------:R-:W-:Y:S05]  /*0fc0*/  BRA `(.L_x_17) ;  /* 0x0000000000047947 */ /* 0x000fea0003800000 */
.L_x_16:
[----:B---3--:R-:W-:Y:S01]  /*0fd0*/  NOP ;  /* 0x0000000000007918 */ /* 0x008fe20000000000 */
.L_x_17:
[----:B------:R-:W2:Y:S01]  /*0fe0*/  S2R R15, SR_CTAID.Y ;  /* 0x00000000000f7919 */ /* 0x000ea20000002600 */
[----:B------:R-:W-:-:S05]  /*0ff0*/  CS2R.32 R97, SR_CgaSize ;  /* 0x0000000000617805 */ /* 0x000fca0000008a00 */
[----:B------:R-:W-:-:S05]  /*1000*/  IMAD R97, R97, -0xa0, RZ ;  /* 0xffffff6061617824 */ /* 0x000fca00078e02ff */
[----:B-1----:R-:W-:-:S14]  /*1010*/  R2UR UR6, R97 ;  /* 0x00000000610672ca */ /* 0x002fdc00000e0000 */
[----:B------:R-:W1:Y:S01]  /*1020*/  LDCU UR6, c[0x0][UR6+0x2b4] ;  /* 0x00005680060677ac */ /* 0x000e620008000800 */
[----:B------:R-:W-:-:S05]  /*1030*/  CS2R.32 R0, SR_CgaSize ;  /* 0x0000000000007805 */ /* 0x000fca0000008a00 */
[----:B------:R-:W-:-:S06]  /*1040*/  IMAD R0, R0, -0xa0, RZ ;  /* 0xffffff6000007824 */ /* 0x000fcc00078e02ff */
[----:B------:R-:W3:Y:S01]  /*1050*/  LDC R0, c[0x0][R0+0x2a4] ;  /* 0x0000a90000007b82 */ /* 0x000ee20000000800 */
[----:B------:R-:W-:Y:S01]  /*1060*/  PRMT R10, RZ, 0x7610, R10 ;  /* 0x00007610ff0a7816 */ /* 0x000fe2000000000a */
[----:B------:R-:W4:Y:S01]  /*1070*/  S2R R3, SR_CTAID.X ;  /* 0x0000000000037919 */ /* 0x000f220000002500 */
[----:B------:R-:W-:-:S05]  /*1080*/  CS2R.32 R97, SR_CgaSize ;  /* 0x0000000000617805 */ /* 0x000fca0000008a00 */
[----:B------:R-:W-:-:S05]  /*1090*/  IMAD R97, R97, -0xa0, RZ ;  /* 0xffffff6061617824 */ /* 0x000fca00078e02ff */
[----:B------:R-:W-:-:S14]  /*10a0*/  R2UR UR7, R97 ;  /* 0x00000000610772ca */ /* 0x000fdc00000e0000 */
[----:B------:R-:W3:Y:S01]  /*10b0*/  LDCU UR7, c[0x0][UR7+0x2b0] ;  /* 0x00005600070777ac */ /* 0x000ee20008000800 */
[----:B------:R-:W-:Y:S01]  /*10c0*/  UISETP.NE.AND UP2, UPT, UR10, 0x2, UPT ;  /* 0x000000020a00788c */ /* 0x000fe2000bf45270 */
[----:B------:R-:W1:Y:S01]  /*10d0*/  LDC R11, c[0x0][0xb24] ;  /* 0x0002c900ff0b7b82 */ /* 0x000e620000000800 */
[----:B------:R-:W-:-:S05]  /*10e0*/  CS2R.32 R4, SR_CgaSize ;  /* 0x0000000000047805 */ /* 0x000fca0000008a00 */
[----:B------:R-:W-:-:S06]  /*10f0*/  IMAD R4, R4, -0xa0, RZ ;  /* 0xffffff6004047824 */ /* 0x000fcc00078e02ff */
[----:B------:R-:W3:Y:S08]  /*1100*/  LDC R4, c[0x0][R4+0x2a0] ;  /* 0x0000a80004047b82 */ /* 0x000ef00000000800 */
[----:B------:R-:W3:Y:S01]  /*1110*/  LDC R40, c[0x0][0xb24] ;  /* 0x0002c900ff287b82 */ /* 0x000ee20000000800 */
[----:B--2---:R-:W-:-:S07]  /*1120*/  I2FP.F32.U32 R96, R15 ;  /* 0x0000000f00607245 */ /* 0x004fce0000201000 */
[----:B------:R-:W2:Y:S01]  /*1130*/  S2UR UR36, SR_CTAID.Z ;  /* 0x00000000002479c3 */ /* 0x000ea20000002700 */
[----:B-1----:R-:W-:Y:S01]  /*1140*/  ISETP.GE.AND P0, PT, R11, 0x1, PT ;  /* 0x000000010b00780c */ /* 0x002fe20003f06270 */
[----:B----4-:R-:W-:Y:S01]  /*1150*/  IMAD.MOV.U32 R14, RZ, RZ, R3 ;  /* 0x000000ffff0e7224 */ /* 0x010fe200078e0003 */
[----:B------:R-:W-:Y:S01]  /*1160*/  I2FP.F32.U32 R97, R3 ;  /* 0x0000000300617245 */ /* 0x000fe20000201000 */
[----:B------:R-:W-:Y:S01]  /*1170*/  FMUL R96, R96, UR6 ;  /* 0x0000000660607c20 */ /* 0x000fe20008400000 */
[----:B------:R-:W1:Y:S03]  /*1180*/  LDCU UR6, c[0x0][0xb30] ;  /* 0x00016600ff0677ac */ /* 0x000e660008000800 */
[----:B---3--:R-:W-:Y:S02]  /*1190*/  FMUL R97, R97, UR7 ;  /* 0x0000000761617c20 */ /* 0x008fe40008400000 */
[----:B------:R-:W3:Y:S08]  /*11a0*/  F2I.U32.TRUNC.NTZ R96, R96 ;  /* 0x0000006000607305 */ /* 0x000ef0000020f000 */
[----:B------:R-:W4:Y:S01]  /*11b0*/  F2I.U32.TRUNC.NTZ R97, R97 ;  /* 0x0000006100617305 */ /* 0x000f22000020f000 */
[----:B-1----:R-:W-:Y:S01]  /*11c0*/  UISETP.NE.AND UP3, UPT, UR6, 0x1, UPT ;  /* 0x000000010600788c */ /* 0x002fe2000bf65270 */
[----:B---3--:R-:W-:-:S05]  /*11d0*/  IADD3 R96, PT, PT, -R96, RZ, RZ ;  /* 0x000000ff60607210 */ /* 0x008fca0007ffe1ff */
[----:B------:R-:W-:Y:S01]  /*11e0*/  IMAD R96, R0, R96, R15 ;  /* 0x0000006000607224 */ /* 0x000fe200078e020f */
[----:B------:R-:W-:Y:S01]  /*11f0*/  PRMT R0, RZ, 0x7610, R0 ;  /* 0x00007610ff007816 */ /* 0x000fe20000000000 */
[----:B----4-:R-:W-:-:S04]  /*1200*/  IMAD.MOV R97, RZ, RZ, -R97 ;  /* 0x000000ffff617224 */ /* 0x010fc800078e0a61 */
[----:B------:R-:W-:Y:S01]  /*1210*/  IMAD R97, R4, R97, R3 ;  /* 0x0000006104617224 */ /* 0x000fe200078e0203 */
[----:B--2---:R-:W-:Y:S06]  /*1220*/  BRA.U UP4, `(.L_x_18) ;  /* 0x0000000104247547 */ /* 0x004fec000b800000 */
[----:B------:R-:W-:Y:S01]  /*1230*/  ISETP.NE.AND P1, PT, R96, RZ, PT ;  /* 0x000000ff6000720c */ /* 0x000fe20003f25270 */
[----:B------:R-:W-:Y:S01]  /*1240*/  IMAD.MOV.U32 R0, RZ, RZ, 0x3 ;  /* 0x00000003ff007424 */ /* 0x000fe200078e00ff */
[C---:B------:R-:W-:Y:S02]  /*1250*/  LOP3.LUT R4, R97.reuse, 0xfffffffe, RZ, 0xc0, !PT ;  /* 0xfffffffe61047812 */ /* 0x040fe400078ec0ff */
[----:B------:R-:W-:Y:S02]  /*1260*/  ISETP.LT.U32.OR P1, PT, R97, 0x2, !P1 ;  /* 0x000000026100780c */ /* 0x000fe40004f21470 */
[----:B------:R-:W-:Y:S02]  /*1270*/  SHF.L.U32 R0, R0, R4, RZ ;  /* 0x0000000400007219 */ /* 0x000fe400000006ff */
[----:B------:R-:W-:Y:S02]  /*1280*/  SEL R6, RZ, 0x1, !P1 ;  /* 0x00000001ff067807 */ /* 0x000fe40004800000 */
[----:B------:R-:W-:-:S05]  /*1290*/  SEL R5, RZ, 0x2, !P1 ;  /* 0x00000002ff057807 */ /* 0x000fca0004800000 */
[----:B------:R-:W-:-:S05]  /*12a0*/  IMAD.IADD R5, R6, 0x1, R5 ;  /* 0x0000000106057824 */ /* 0x000fca00078e0205 */
[----:B------:R-:W-:Y:S02]  /*12b0*/  PRMT R10, R5, 0x7610, R10 ;  /* 0x00007610050a7816 */ /* 0x000fe4000000000a */
.L_x_18:
[----:B------:R-:W-:Y:S05]  /*12c0*/  @!P0 BRA `(.L_x_19) ;  /* 0x0000000000b88947 */ /* 0x000fea0003800000 */
[----:B------:R-:W1:Y:S01]  /*12d0*/  LDC.64 R6, c[0x0][0xb18] ;  /* 0x0002c600ff067b82 */ /* 0x000e620000000a00 */
[----:B------:R-:W-:-:S07]  /*12e0*/  ISETP.NE.AND P0, PT, R11, 0x1, PT ;  /* 0x000000010b00780c */ /* 0x000fce0003f05270 */
[----:B------:R-:W2:Y:S08]  /*12f0*/  LDC R14, c[0x0][0xb0c] ;  /* 0x0002c300ff0e7b82 */ /* 0x000eb00000000800 */
[----:B------:R-:W3:Y:S08]  /*1300*/  LDC R16, c[0x0][0x370] ;  /* 0x0000dc00ff107b82 */ /* 0x000ef00000000800 */
[----:B------:R-:W4:Y:S01]  /*1310*/  LDC R13, c[0x0][0x374] ;  /* 0x0000dd00ff0d7b82 */ /* 0x000f220000000800 */
[----:B-1----:R-:W-:-:S07]  /*1320*/  ISETP.NE.AND P1, PT, R6, 0x1, PT ;  /* 0x000000010600780c */ /* 0x002fce0003f25270 */
[----:B------:R-:W3:Y:S01]  /*1330*/  LDC.64 R8, c[0x0][0xb10] ;  /* 0x0002c400ff087b82 */ /* 0x000ee20000000a00 */
[----:B--2---:R-:W-:-:S07]  /*1340*/  ISETP.NE.AND P2, PT, R14, 0x1, PT ;  /* 0x000000010e00780c */ /* 0x004fce0003f45270 */
[----:B------:R-:W1:Y:S08]  /*1350*/  LDC R12, c[0x0][0xb20] ;  /* 0x0002c800ff0c7b82 */ /* 0x000e700000000800 */
[----:B------:R-:W2:Y:S01]  /*1360*/  LDC.64 R4, c[0x0][0xb28] ;  /* 0x0002ca00ff047b82 */ /* 0x000ea20000000a00 */
[----:B----4-:R-:W-:-:S04]  /*1370*/  IMAD.HI.U32 R17, R13, R7, RZ ;  /* 0x000000070d117227 */ /* 0x010fc800078e00ff */
[----:B------:R-:W-:-:S04]  /*1380*/  IMAD.HI.U32 R7, R15, R7, RZ ;  /* 0x000000070f077227 */ /* 0x000fc800078e00ff */
[----:B---3--:R-:W-:-:S05]  /*1390*/  IMAD.HI.U32 R18, R16, R8, RZ ;  /* 0x0000000810127227 */ /* 0x008fca00078e00ff */
[-C--:B------:R-:W-:Y:S01]  /*13a0*/  @P2 SHF.R.U32.HI R16, RZ, R9.reuse, R18 ;  /* 0x00000009ff102219 */ /* 0x080fe20000011612 */
[----:B------:R-:W-:Y:S01]  /*13b0*/  IMAD.HI.U32 R18, R3, R8, RZ ;  /* 0x0000000803127227 */ /* 0x000fe200078e00ff */
[-C--:B-1----:R-:W-:Y:S02]  /*13c0*/  @P1 SHF.R.U32.HI R13, RZ, R12.reuse, R17 ;  /* 0x0000000cff0d1219 */ /* 0x082fe40000011611 */
[----:B------:R-:W-:Y:S02]  /*13d0*/  SHF.R.U32.HI R7, RZ, R12, R7 ;  /* 0x0000000cff077219 */ /* 0x000fe40000011607 */
[----:B------:R-:W-:Y:S02]  /*13e0*/  SHF.R.U32.HI R18, RZ, R9, R18 ;  /* 0x00000009ff127219 */ /* 0x000fe40000011612 */
[----:B------:R-:W-:Y:S01]  /*13f0*/  SEL R7, R15, R7, !P1 ;  /* 0x000000070f077207 */ /* 0x000fe20004800000 */
[----:B--2---:R-:W-:Y:S01]  /*1400*/  IMAD.HI.U32 R17, R13, R4, RZ ;  /* 0x000000040d117227 */ /* 0x004fe200078e00ff */
[----:B------:R-:W-:-:S03]  /*1410*/  SEL R18, R3, R18, !P2 ;  /* 0x0000001203127207 */ /* 0x000fc60005000000 */
[----:B------:R-:W-:Y:S01]  /*1420*/  IMAD.HI.U32 R8, R16, R4, RZ ;  /* 0x0000000410087227 */ /* 0x000fe200078e00ff */
[----:B------:R-:W-:-:S04]  /*1430*/  @P0 SHF.R.U32.HI R13, RZ, R5, R17 ;  /* 0x00000005ff0d0219 */ /* 0x000fc80000011611 */
[----:B------:R-:W-:Y:S01]  /*1440*/  @P0 SHF.R.U32.HI R16, RZ, R5, R8 ;  /* 0x00000005ff100219 */ /* 0x000fe20000011608 */
[----:B------:R-:W-:-:S04]  /*1450*/  IMAD R13, R13, R11, RZ ;  /* 0x0000000b0d0d7224 */ /* 0x000fc800078e02ff */
[----:B------:R-:W-:Y:S01]  /*1460*/  IMAD R8, R16, R11, RZ ;  /* 0x0000000b10087224 */ /* 0x000fe200078e02ff */
[----:B------:R-:W-:-:S04]  /*1470*/  ISETP.GE.AND P1, PT, R7, R13, PT ;  /* 0x0000000d0700720c */ /* 0x000fc80003f26270 */
[----:B------:R-:W-:Y:S01]  /*1480*/  ISETP.GE.OR P1, PT, R18, R8, P1 ;  /* 0x000000081200720c */ /* 0x000fe20000f26670 */
[----:B------:R-:W-:-:S05]  /*1490*/  IMAD.HI.U32 R8, R7, R4, RZ ;  /* 0x0000000407087227 */ /* 0x000fca00078e00ff */
[----:B------:R-:W-:-:S04]  /*14a0*/  SHF.R.U32.HI R8, RZ, R5, R8 ;  /* 0x00000005ff087219 */ /* 0x000fc80000011608 */
[----:B------:R-:W-:-:S03]  /*14b0*/  SEL R8, R7, R8, !P0 ;  /* 0x0000000807087207 */ /* 0x000fc60004000000 */
[----:B------:R-:W-:Y:S01]  /*14c0*/  @!P1 IMAD.HI.U32 R9, R18, R4, RZ ;  /* 0x0000000412099227 */ /* 0x000fe200078e00ff */
[----:B------:R-:W-:-:S04]  /*14d0*/  IADD3 R4, PT, PT, -R8, RZ, RZ ;  /* 0x000000ff08047210 */ /* 0x000fc80007ffe1ff */
[----:B------:R-:W-:Y:S01]  /*14e0*/  @!P1 SHF.R.U32.HI R5, RZ, R5, R9 ;  /* 0x00000005ff059219 */ /* 0x000fe20000011609 */
[----:B------:R-:W-:Y:S01]  /*14f0*/  IMAD R4, R11, R4, R7 ;  /* 0x000000040b047224 */ /* 0x000fe200078e0207 */
[----:B------:R-:W-:Y:S02]  /*1500*/  IADD3 R9, PT, PT, -R7, RZ, RZ ;  /* 0x000000ff07097210 */ /* 0x000fe40007ffe1ff */
[----:B------:R-:W-:-:S03]  /*1510*/  @!P1 SEL R5, R18, R5, !P0 ;  /* 0x0000000512059207 */ /* 0x000fc60004000000 */
[----:B------:R-:W-:Y:S02]  /*1520*/  IMAD R9, R6, R9, R15 ;  /* 0x0000000906097224 */ /* 0x000fe400078e020f */
[--C-:B------:R-:W-:Y:S02]  /*1530*/  @!P1 IMAD.IADD R8, R8, 0x1, -R5.reuse ;  /* 0x0000000108089824 */ /* 0x100fe400078e0a05 */
[----:B------:R-:W-:Y:S01]  /*1540*/  @!P1 IMAD R5, R4, R16, R5 ;  /* 0x0000001004059224 */ /* 0x000fe200078e0205 */
[----:B------:R-:W-:Y:S01]  /*1550*/  IADD3 R4, PT, PT, -R18, RZ, RZ ;  /* 0x000000ff12047210 */ /* 0x000fe20007ffe1ff */
[----:B------:R-:W-:Y:S02]  /*1560*/  @!P1 IMAD R7, R8, R11, R18 ;  /* 0x0000000b08079224 */ /* 0x000fe400078e0212 */
[----:B------:R-:W-:Y:S02]  /*1570*/  @!P1 IMAD.MOV.U32 R18, RZ, RZ, R5 ;  /* 0x000000ffff129224 */ /* 0x000fe400078e0005 */
[----:B------:R-:W-:-:S02]  /*1580*/  IMAD R4, R14, R4, R3 ;  /* 0x000000040e047224 */ /* 0x000fc400078e0203 */
[----:B------:R-:W-:Y:S02]  /*1590*/  IMAD R15, R7, R6, R9 ;  /* 0x00000006070f7224 */ /* 0x000fe400078e0209 */
[----:B------:R-:W-:Y:S02]  /*15a0*/  IMAD R14, R18, R14, R4 ;  /* 0x0000000e120e7224 */ /* 0x000fe400078e0204 */
.L_x_19:
[----:B------:R-:W-:Y:S05]  /*15b0*/  BRA.U UP3, `(.L_x_20) ;  /* 0x0000000103407547 */ /* 0x000fea000b800000 */
[----:B------:R-:W1:Y:S08]  /*15c0*/  LDC.64 R6, c[0x0][0xb10] ;  /* 0x0002c400ff067b82 */ /* 0x000e700000000a00 */
[----:B------:R-:W2:Y:S08]  /*15d0*/  LDC.64 R4, c[0x0][0xb18] ;  /* 0x0002c600ff047b82 */ /* 0x000eb00000000a00 */
[----:B------:R-:W3:Y:S08]  /*15e0*/  LDC R8, c[0x0][0xb20] ;  /* 0x0002c800ff087b82 */ /* 0x000ef00000000800 */
[----:B------:R-:W4:Y:S01]  /*15f0*/  LDC R9, c[0x0][0xb0c] ;  /* 0x0002c300ff097b82 */ /* 0x000f220000000800 */
[----:B-1----:R-:W-:-:S05]  /*1600*/  IMAD.HI.U32 R6, R14, R6, RZ ;  /* 0x000000060e067227 */ /* 0x002fca00078e00ff */
[----:B------:R-:W-:Y:S01]  /*1610*/  SHF.R.U32.HI R6, RZ, R7, R6 ;  /* 0x00000007ff067219 */ /* 0x000fe20000011606 */
[----:B--2---:R-:W-:Y:S01]  /*1620*/  IMAD.HI.U32 R5, R15, R5, RZ ;  /* 0x000000050f057227 */ /* 0x004fe200078e00ff */
[----:B------:R-:W-:-:S04]  /*1630*/  ISETP.NE.AND P0, PT, R4, 0x1, PT ;  /* 0x000000010400780c */ /* 0x000fc80003f05270 */
[----:B---3--:R-:W-:-:S04]  /*1640*/  SHF.R.U32.HI R5, RZ, R8, R5 ;  /* 0x00000008ff057219 */ /* 0x008fc80000011605 */
[----:B------:R-:W-:Y:S02]  /*1650*/  SEL R5, R15, R5, !P0 ;  /* 0x000000050f057207 */ /* 0x000fe40004000000 */
[----:B----4-:R-:W-:-:S04]  /*1660*/  ISETP.NE.AND P1, PT, R9, 0x1, PT ;  /* 0x000000010900780c */ /* 0x010fc80003f25270 */
[----:B------:R-:W-:-:S05]  /*1670*/  SEL R7, R14, R6, !P1 ;  /* 0x000000060e077207 */ /* 0x000fca0004800000 */
[----:B------:R-:W-:Y:S02]  /*1680*/  IMAD.IADD R6, R5, 0x1, -R7 ;  /* 0x0000000105067824 */ /* 0x000fe400078e0a07 */
[----:B------:R-:W-:Y:S02]  /*1690*/  IMAD.IADD R5, R7, 0x1, -R5 ;  /* 0x0000000107057824 */ /* 0x000fe400078e0a05 */
[----:B------:R-:W-:Y:S02]  /*16a0*/  IMAD R14, R6, R9, R14 ;  /* 0x00000009060e7224 */ /* 0x000fe400078e020e */
[----:B------:R-:W-:Y:S02]  /*16b0*/  IMAD R15, R5, R4, R15 ;  /* 0x00000004050f7224 */ /* 0x000fe400078e020f */
.L_x_20:
[----:B------:R-:W-:Y:S05]  /*16c0*/  BRA.U !UP1, `(.L_x_21) ;  /* 0x00000001090c7547 */ /* 0x000fea000b800000 */
[----:B------:R-:W-:Y:S01]  /*16d0*/  UCGABAR_WAIT ;  /* 0x0000000000007dc7 */ /* 0x000fe20008000000 */
[----:B------:R-:W-:Y:S01]  /*16e0*/  CCTL.IVALL ;  /* 0x00000000ff00798f */ /* 0x000fe20002000000 */
[----:B------:R-:W-:Y:S05]  /*16f0*/  BRA `(.L_x_22) ;  /* 0x0000000000047947 */ /* 0x000fea0003800000 */
.L_x_21:
[----:B------:R-:W-:Y:S06]  /*1700*/  BAR.SYNC.DEFER_BLOCKING 0x0 ;  /* 0x0000000000007b1d */ /* 0x000fec0000010000 */
.L_x_22:
[----:B------:R-:W-:Y:S05]  /*1710*/  BRA.U UP2, `(.L_x_23) ;  /* 0x0000001902647547 */ /* 0x000fea000b800000 */
[----:B------:R-:W1:Y:S01]  /*1720*/  LDCU UR4, c[0x0][0x38c] ;  /* 0x00007180ff0477ac */ /* 0x000e620008000800 */
[----:B------:R-:W2:Y:S01]  /*1730*/  LDC R8, c[0x0][0x370] ;  /* 0x0000dc00ff087b82 */ /* 0x000ea20000000800 */
[C---:B------:R-:W-:Y:S01]  /*1740*/  IMAD.SHL.U32 R19, R3.reuse, 0x80, RZ ;  /* 0x0000008003137824 */ /* 0x040fe200078e00ff */
[----:B------:R-:W-:Y:S01]  /*1750*/  PLOP3.LUT P1, PT, PT, PT, UP5, 0x80, 0x8 ;  /* 0x000000000008781c */ /* 0x000fe20003f2f058 */
[----:B------:R-:W-:Y:S01]  /*1760*/  UISETP.NE.AND UP1, UPT, UR10, URZ, UPT ;  /* 0x000000ff0a00728c */ /* 0x000fe2000bf25270 */
[----:B------:R-:W-:Y:S01]  /*1770*/  ISETP.NE.AND P4, PT, R2, RZ, P5 ;  /* 0x000000ff0200720c */ /* 0x000fe20002f85270 */
[----:B------:R-:W-:Y:S01]  /*1780*/  IMAD.SHL.U32 R18, R3, 0x40, RZ ;  /* 0x0000004003127824 */ /* 0x000fe200078e00ff */
[----:B------:R-:W-:Y:S01]  /*1790*/  PLOP3.LUT P1, PT, P1, PT, PT, 0x8, 0x80 ;  /* 0x000000000080781c */ /* 0x000fe20000f2e170 */
[----:B------:R-:W-:Y:S01]  /*17a0*/  IMAD.MOV.U32 R17, RZ, RZ, 0x1 ;  /* 0x00000001ff117424 */ /* 0x000fe200078e00ff */
[----:B------:R-:W3:Y:S01]  /*17b0*/  LDC R0, c[0x0][0x374] ;  /* 0x0000dd00ff007b82 */ /* 0x000ee20000000800 */
[----:B------:R-:W-:Y:S01]  /*17c0*/  IMAD.MOV.U32 R16, RZ, RZ, RZ ;  /* 0x000000ffff107224 */ /* 0x000fe200078e00ff */
[----:B------:R-:W-:Y:S01]  /*17d0*/  CS2R R12, SRZ ;  /* 0x00000000000c7805 */ /* 0x000fe2000001ff00 */
[----:B------:R-:W-:Y:S01]  /*17e0*/  IMAD.MOV.U32 R11, RZ, RZ, 0x1 ;  /* 0x00000001ff0b7424 */ /* 0x000fe200078e00ff */
[----:B------:R-:W-:Y:S01]  /*17f0*/  LOP3.LUT R19, R19, 0x80, RZ, 0xc0, !PT ;  /* 0x0000008013137812 */ /* 0x000fe200078ec0ff */
[----:B------:R-:W-:Y:S01]  /*1800*/  USEL UR22, UR13, 0x2, UP1 ;  /* 0x000000020d167887 */ /* 0x000fe20008800000 */
[----:B------:R-:W4:Y:S01]  /*1810*/  LDCU.64 UR14, c[0x0][0x348] ;  /* 0x00006900ff0e77ac */ /* 0x000f220008000a00 */
[----:B-1----:R-:W-:Y:S01]  /*1820*/  UIADD3 UR5, UPT, UPT, UR4, 0x3f, URZ ;  /* 0x0000003f04057890 */ /* 0x002fe2000fffe0ff */
[----:B------:R-:W-:-:S03]  /*1830*/  UMOV UR23, URZ ;  /* 0x000000ff00177c82 */ /* 0x000fc60008000000 */
[----:B------:R-:W-:-:S04]  /*1840*/  USHF.R.S32.HI UR6, URZ, 0x1f, UR5 ;  /* 0x0000001fff067899 */ /* 0x000fc80008011405 */
[----:B------:R-:W-:Y:S02]  /*1850*/  ULEA.HI UR6, UR6, UR5, URZ, 0x6 ;  /* 0x0000000506067291 */ /* 0x000fe4000f8f30ff */
[----:B------:R-:W-:Y:S02]  /*1860*/  UIADD3 UR5, UPT, UPT, UR4, -0x1, URZ ;  /* 0xffffffff04057890 */ /* 0x000fe4000fffe0ff */
[----:B------:R-:W-:Y:S02]  /*1870*/  USHF.R.S32.HI UR6, URZ, 0x6, UR6 ;  /* 0x00000006ff067899 */ /* 0x000fe40008011406 */
[----:B------:R-:W-:Y:S02]  /*1880*/  UISETP.GE.U32.AND UP2, UPT, UR5, -0x7f, UPT ;  /* 0xffffff810500788c */ /* 0x000fe4000bf46070 */
[----:B------:R-:W-:Y:S02]  /*1890*/  UISETP.LT.U32.AND UP0, UPT, UR6, 0x10, UPT ;  /* 0x000000100600788c */ /* 0x000fe4000bf01070 */
[----:B------:R-:W-:-:S02]  /*18a0*/  UIADD3 UR4, UPT, UPT, UR4, 0x7e, URZ ;  /* 0x0000007e04047890 */ /* 0x000fc4000fffe0ff */
[----:B------:R-:W-:-:S04]  /*18b0*/  USEL UR5, UR6, 0x10, UP0 ;  /* 0x0000001006057887 */ /* 0x000fc80008000000 */
[----:B------:R-:W-:Y:S02]  /*18c0*/  UIADD3 UR21, UPT, UPT, UR5, -0x1, URZ ;  /* 0xffffffff05157890 */ /* 0x000fe4000fffe0ff */
[----:B------:R-:W-:Y:S02]  /*18d0*/  @UP2 UIADD3 UR21, UPT, UPT, UR5, URZ, URZ ;  /* 0x000000ff05152290 */ /* 0x000fe4000fffe0ff */
[----:B------:R-:W-:Y:S02]  /*18e0*/  UIADD3 UR24, UPT, UPT, UR6, -UR5, URZ ;  /* 0x8000000506187290 */ /* 0x000fe4000fffe0ff */
[----:B------:R-:W-:Y:S02]  /*18f0*/  UIADD3 UR13, UPT, UPT, UR21, 0x1, URZ ;  /* 0x00000001150d7890 */ /* 0x000fe4000fffe0ff */
[----:B--2-4-:R-:W-:-:S12]  /*1900*/  UIADD3 UR21, UPT, UPT, -UR21, URZ, URZ ;  /* 0x000000ff15157290 */ /* 0x014fd8000fffe1ff */
.L_x_43:
[----:B------:R-:W-:Y:S01]  /*1910*/  UISETP.NE.AND UP0, UPT, UR37, URZ, UPT ;  /* 0x000000ff2500728c */ /* 0x000fe2000bf05270 */
[----:B------:R-:W1:Y:S08]  /*1920*/  S2UR UR37, SR_CgaCtaId ;  /* 0x00000000002579c3 */ /* 0x000e700000008800 */
[----:B------:R-:W-:Y:S05]  /*1930*/  BRA.U UP0, `(.L_x_24) ;  /* 0x0000000100347547 */ /* 0x000fea000b800000 */
[----:B------:R-:W2:Y:S01]  /*1940*/  S2R R2, SR_CgaCtaId ;  /* 0x0000000000027919 */ /* 0x000ea20000008800 */
[----:B------:R-:W-:-:S04]  /*1950*/  MOV R3, 0x400 ;  /* 0x0000040000037802 */ /* 0x000fc80000000f00 */
[----:B--2---:R-:W-:Y:S02]  /*1960*/  LEA R2, R2, R3, 0x18 ;  /* 0x0000000302027211 */ /* 0x004fe400078ec0ff */
[----:B------:R-:W-:-:S03]  /*1970*/  SHF.L.U32 R3, R11, 0x1f, RZ ;  /* 0x0000001f0b037819 */ /* 0x000fc600000006ff */
[----:B------:R-:W-:-:S04]  /*1980*/  IMAD R2, R12, 0x8, R2 ;  /* 0x000000080c027824 */ /* 0x000fc800078e0202 */
[----:B------:R-:W2:Y:S02]  /*1990*/  SYNCS.PHASECHK.TRANS64.TRYWAIT P0, [R2+URZ+0x1c0], R3 ;  /* 0x0001c003020075a7 */ /* 0x000ea400080011ff */
[----:B--2---:R-:W-:Y:S05]  /*19a0*/  @!P0 BRA `(.L_x_25) ;  /* 0x0000008800548947 */ /* 0x004fea0003800000 */
.L_x_157:
[----:B------:R-:W-:Y:S01]  /*19b0*/  VIADD R12, R12, 0x1 ;  /* 0x000000010c0c7836 */ /* 0x000fe20000000000 */
[----:B------:R2:W-:Y:S04]  /*19c0*/  SYNCS.ARRIVE.TRANS64.A1T0 RZ, [R2+URZ+0x1b0], RZ ;  /* 0x0001b0ff02ff79a7 */ /* 0x0005e800081000ff */
[----:B------:R-:W-:-:S04]  /*19d0*/  ISETP.NE.AND P0, PT, R12, 0x2, PT ;  /* 0x000000020c00780c */ /* 0x000fc80003f05270 */
[----:B------:R-:W-:Y:S02]  /*19e0*/  SEL R12, R12, RZ, P0 ;  /* 0x000000ff0c0c7207 */ /* 0x000fe40000000000 */
[----:B--2---:R-:W-:-:S04]  /*19f0*/  SEL R2, RZ, 0x1, P0 ;  /* 0x00000001ff027807 */ /* 0x004fc80000000000 */
[----:B------:R-:W-:-:S07]  /*1a00*/  LOP3.LUT R11, R11, R2, RZ, 0x3c, !PT ;  /* 0x000000020b0b7212 */ /* 0x000fce00078e3cff */
.L_x_24:
[----:B------:R-:W-:Y:S01]  /*1a10*/  UMOV UR7, 0x400 ;  /* 0x0000040000077882 */ /* 0x000fe20000000000 */
[----:B------:R-:W-:Y:S01]  /*1a20*/  SHF.L.U32 R2, R17, 0x1f, RZ ;  /* 0x0000001f11027819 */ /* 0x000fe200000006ff */
[----:B-1----:R-:W-:Y:S01]  /*1a30*/  ULEA UR7, UR37, UR7, 0x18 ;  /* 0x0000000725077291 */ /* 0x002fe2000f8ec0ff */
[----:B------:R-:W-:Y:S01]  /*1a40*/  R2UR UR35, R18 ;  /* 0x00000000122372ca */ /* 0x000fe200000e0000 */
[----:B------:R-:W-:Y:S01]  /*1a50*/  UISETP.GE.U32.AND UP0, UPT, UR4, 0x7f, UPT ;  /* 0x0000007f0400788c */ /* 0x000fe2000bf06070 */
[----:B------:R-:W-:Y:S01]  /*1a60*/  R2UR UR11, R19 ;  /* 0x00000000130b72ca */ /* 0x000fe200000e0000 */
[----:B------:R-:W-:Y:S01]  /*1a70*/  ULEA UR8, UR23, UR7, 0x3 ;  /* 0x0000000717087291 */ /* 0x000fe2000f8e18ff */
[----:B------:R-:W-:-:S08]  /*1a80*/  UMOV UR25, URZ ;  /* 0x000000ff00197c82 */ /* 0x000fd00008000000 */
[----:B------:R1:W2:Y:S01]  /*1a90*/  SYNCS.PHASECHK.TRANS64.TRYWAIT P0, [UR8+0x80], R2 ;  /* 0x00008002ff0075a7 */ /* 0x0002a20008001108 */
[----:B------:R-:W-:-:S13]  /*1aa0*/  R2UR UR8, R15 ;  /* 0x000000000f0872ca */ /* 0x000fda00000e0000 */
[----:B------:R-:W-:Y:S01]  /*1ab0*/  ULEA UR11, UR8, UR11, 0x8 ;  /* 0x0000000b080b7291 */ /* 0x000fe2000f8e40ff */
[----:B-1----:R-:W-:-:S05]  /*1ac0*/  LEA.HI R2, R14, R14, RZ, 0x1 ;  /* 0x0000000e0e027211 */ /* 0x002fca00078f08ff */
[----:B------:R-:W-:-:S05]  /*1ad0*/  IMAD.SHL.U32 R2, R2, 0x40, RZ ;  /* 0x0000004002027824 */ /* 0x000fca00078e00ff */
[----:B------:R-:W-:-:S04]  /*1ae0*/  LOP3.LUT R2, R2, 0xffffff80, RZ, 0xc0, !PT ;  /* 0xffffff8002027812 */ /* 0x000fc800078ec0ff */
[----:B------:R-:W-:-:S13]  /*1af0*/  R2UR UR9, R2 ;  /* 0x00000000020972ca */ /* 0x000fda00000e0000 */
[----:B------:R-:W-:Y:S01]  /*1b00*/  ULOP3.LUT UR35, UR9, 0x40, UR35, 0xf8, !UPT ;  /* 0x0000004009237892 */ /* 0x000fe2000f8ef823 */
[----:B------:R-:W-:Y:S11]  /*1b10*/  BRA.U !UP0, `(.L_x_26) ;  /* 0x0000000108c07547 */ /* 0x000ff6000b800000 */
[----:B------:R-:W-:Y:S01]  /*1b20*/  UMOV UR16, UR21 ;  /* 0x0000001500107c82 */ /* 0x000fe20008000000 */
[----:B------:R-:W-:Y:S01]  /*1b30*/  UMOV UR17, UR23 ;  /* 0x0000001700117c82 */ /* 0x000fe20008000000 */
[----:B------:R-:W-:-:S05]  /*1b40*/  UMOV UR34, URZ ;  /* 0x000000ff00227c82 */ /* 0x000fca0008000000 */
.L_x_32:
[----:B------:R-:W-:Y:S01]  /*1b50*/  ULEA UR33, UR17, UR7, 0x3 ;  /* 0x0000000711217291 */ /* 0x000fe2000f8e18ff */
[----:B------:R-:W-:Y:S01]  /*1b60*/  @P5 MOV R3, 0x6000 ;  /* 0x0000600000035802 */ /* 0x000fe20000000f00 */
[----:B-12-4-:R-:W-:Y:S10]  /*1b70*/  @P0 BRA `(.L_x_27) ;  /* 0x00000000000c0947 */ /* 0x016ff40003800000 */
[----:B------:R-:W-:-:S04]  /*1b80*/  SHF.L.U32 R4, R17, 0x1f, RZ ;  /* 0x0000001f11047819 */ /* 0x000fc800000006ff */
[----:B------:R-:W1:Y:S02]  /*1b90*/  SYNCS.PHASECHK.TRANS64.TRYWAIT P0, [UR33+0x80], R4 ;  /* 0x00008004ff0075a7 */ /* 0x000e640008001121 */
[----:B-1----:R-:W-:Y:S05]  /*1ba0*/  @!P0 BRA `(.L_x_28) ;  /* 0x0000008400e88947 */ /* 0x002fea0003800000 */
.L_x_27:
[----:B------:R2:W-:Y:S01]  /*1bb0*/  @P5 SYNCS.ARRIVE.TRANS64 RZ, [UR33], R3 ;  /* 0x00000003ffff59a7 */ /* 0x0005e20008000021 */
[----:B------:R-:W-:Y:S02]  /*1bc0*/  ULOP3.LUT UR8, UR22, 0x2, URZ, 0xfc, !UPT ;  /* 0x0000000216087892 */ /* 0x000fe4000f8efcff */
[----:B------:R-:W-:Y:S02]  /*1bd0*/  UIADD3 UR16, UPT, UPT, UR16, 0x1, URZ ;  /* 0x0000000110107890 */ /* 0x000fe4000fffe0ff */
[----:B------:R-:W-:Y:S02]  /*1be0*/  UISETP.NE.AND UP0, UPT, UR8, 0x2, UPT ;  /* 0x000000020800788c */ /* 0x000fe4000bf05270 */
[----:B------:R-:W-:-:S07]  /*1bf0*/  UISETP.NE.AND UP2, UPT, UR16, 0x1, UPT ;  /* 0x000000011000788c */ /* 0x000fce000bf45270 */
[----:B------:R-:W-:Y:S05]  /*1c00*/  BRA.U UP0, `(.L_x_29) ;  /* 0x0000000100047547 */ /* 0x000fea000b800000 */
[----:B------:R-:W-:Y:S05]  /*1c10*/  BPT.TRAP 0x1 ;  /* 0x000000040000795c */ /* 0x000fea0000300000 */
.L_x_29:
[----:B------:R-:W-:Y:S04]  /*1c20*/  BSSY.RECONVERGENT B0, `(.L_x_30) ;  /* 0x0000003000007945 */ /* 0x000fe80003800200 */
[----:B------:R-:W-:Y:S05]  /*1c30*/  @!P4 BRA `(.L_x_31) ;  /* 0x000000000004c947 */ /* 0x000fea0003800000 */
[----:B------:R-:W-:Y:S05]  /*1c40*/  BPT.TRAP 0x1 ;  /* 0x000000040000795c */ /* 0x000fea0000300000 */
.L_x_31:
[----:B------:R-:W-:Y:S05]  /*1c50*/  BSYNC.RECONVERGENT B0 ;  /* 0x0000000000007941 */ /* 0x000fea0003800200 */
.L_x_30:
[----:B------:R-:W-:Y:S02]  /*1c60*/  UIADD3 UR23, UPT, UPT, UR17, 0x1, URZ ;  /* 0x0000000111177890 */ /* 0x000fe4000fffe0ff */
[----:B------:R-:W-:Y:S02]  /*1c70*/  ULEA UR32, UR17, UR7, 0xc ;  /* 0x0000000711207291 */ /* 0x000fe4000f8e60ff */
[----:B------:R-:W-:Y:S02]  /*1c80*/  UISETP.NE.AND UP0, UPT, UR23, 0x10, UPT ;  /* 0x000000101700788c */ /* 0x000fe4000bf05270 */
[----:B------:R-:W-:Y:S02]  /*1c90*/  UIADD3 UR28, UP1, UPT, UR14, 0x80, URZ ;  /* 0x000000800e1c7890 */ /* 0x000fe4000ff3e0ff */
[----:B------:R-:W-:Y:S02]  /*1ca0*/  USEL UR9, URZ, 0x1, UP0 ;  /* 0x00000001ff097887 */ /* 0x000fe40008000000 */
[----:B------:R-:W-:-:S02]  /*1cb0*/  USEL UR23, UR23, URZ, UP0 ;  /* 0x000000ff17177287 */ /* 0x000fc40008000000 */
[----:B------:R-:W-:Y:S02]  /*1cc0*/  UIADD3 UR26, UP0, UPT, UR14, 0x180, URZ ;  /* 0x000001800e1a7890 */ /* 0x000fe4000ff1e0ff */
[----:B------:R-:W-:Y:S01]  /*1cd0*/  ULEA UR8, UR23, UR7, 0x3 ;  /* 0x0000000717087291 */ /* 0x000fe2000f8e18ff */
[----:B------:R-:W-:Y:S01]  /*1ce0*/  LOP3.LUT R17, R17, UR9, RZ, 0x3c, !PT ;  /* 0x0000000911117c12 */ /* 0x000fe2000f8e3cff */
[----:B------:R-:W-:Y:S02]  /*1cf0*/  ULOP3.LUT UR33, UR33, 0xfefffff8, URZ, 0xc0, !UPT ;  /* 0xfefffff821217892 */ /* 0x000fe4000f8ec0ff */
[----:B------:R-:W-:Y:S01]  /*1d00*/  UIADD3.X UR29, UPT, UPT, URZ, UR15, URZ, UP1, !UPT ;  /* 0x0000000fff1d7290 */ /* 0x000fe20008ffe4ff */
[----:B-1----:R-:W-:Y:S01]  /*1d10*/  SHF.L.U32 R2, R17, 0x1f, RZ ;  /* 0x0000001f11027819 */ /* 0x002fe200000006ff */
[----:B------:R-:W-:Y:S02]  /*1d20*/  UIADD3 UR32, UPT, UPT, UR32, 0x6400, URZ ;  /* 0x0000640020207890 */ /* 0x000fe4000fffe0ff */
[----:B------:R-:W-:Y:S01]  /*1d30*/  UIADD3.X UR27, UPT, UPT, URZ, UR15, URZ, UP0, !UPT ;  /* 0x0000000fff1b7290 */ /* 0x000fe200087fe4ff */
[----:B------:R1:W4:Y:S01]  /*1d40*/  SYNCS.PHASECHK.TRANS64.TRYWAIT P0, [UR8+0x80], R2 ;  /* 0x00008002ff0075a7 */ /* 0x0003220008001108 */
[----:B------:R-:W-:Y:S01]  /*1d50*/  ULEA UR8, UR17, UR7, 0xd ;  /* 0x0000000711087291 */ /* 0x000fe2000f8e68ff */
[----:B------:R-:W-:Y:S01]  /*1d60*/  UMOV UR18, 0x0 ;  /* 0x0000000000127882 */ /* 0x000fe20000000000 */
[----:B------:R-:W-:-:S02]  /*1d70*/  UMOV UR19, 0x10000000 ;  /* 0x1000000000137882 */ /* 0x000fc40000000000 */
[----:B------:R-:W-:Y:S01]  /*1d80*/  UIADD3 UR8, UPT, UPT, UR8, 0x16400, URZ ;  /* 0x0001640008087890 */ /* 0x000fe2000fffe0ff */
[----:B------:R2:W-:Y:S01]  /*1d90*/  UTMALDG.3D.2CTA [UR32], [UR28], desc[UR18] ;  /* 0x000012201c0075b4 */ /* 0x0005e20008211000 */
[----:B------:R-:W-:Y:S01]  /*1da0*/  UMOV UR10, UR34 ;  /* 0x00000022000a7c82 */ /* 0x000fe20008000000 */
[----:B------:R-:W-:Y:S01]  /*1db0*/  UMOV UR12, UR36 ;  /* 0x00000024000c7c82 */ /* 0x000fe20008000000 */
[----:B------:R-:W-:Y:S01]  /*1dc0*/  UMOV UR9, UR33 ;  /* 0x0000002100097c82 */ /* 0x000fe20008000000 */
[----:B------:R-:W-:Y:S01]  /*1dd0*/  UMOV UR25, UR13 ;  /* 0x0000000d00197c82 */ /* 0x000fe20008000000 */
[----:B------:R-:W-:-:S03]  /*1de0*/  UMOV UR17, UR23 ;  /* 0x0000001700117c82 */ /* 0x000fc60008000000 */
[----:B------:R1:W-:Y:S01]  /*1df0*/  UTMALDG.3D.2CTA [UR8], [UR26], desc[UR18] ;  /* 0x000012081a0075b4 */ /* 0x0003e20008211000 */
[----:B--2---:R-:W-:Y:S01]  /*1e00*/  UIADD3 UR34, UPT, UPT, UR34, 0x40, URZ ;  /* 0x0000004022227890 */ /* 0x004fe2000fffe0ff */
[----:B------:R-:W-:Y:S11]  /*1e10*/  BRA.U UP2, `(.L_x_32) ;  /* 0xfffffffd024c7547 */ /* 0x000ff6000b83ffff */
.L_x_26:
[----:B-1----:R-:W-:Y:S01]  /*1e20*/  ULEA UR8, UR23, UR7, 0x3 ;  /* 0x0000000717087291 */ /* 0x002fe2000f8e18ff */
[----:B------:R-:W-:Y:S01]  /*1e30*/  SHF.L.U32 R2, R17, 0x1f, RZ ;  /* 0x0000001f11027819 */ /* 0x000fe200000006ff */
[----:B------:R-:W-:Y:S01]  /*1e40*/  @!P1 SYNCS.ARRIVE.TRANS64.A1T0 RZ, [UR7+0x148], RZ ;  /* 0x000148ffffff99a7 */ /* 0x000fe20008100007 */
[----:B------:R-:W-:-:S06]  /*1e50*/  UISETP.GT.AND UP0, UPT, UR6, UR5, UPT ;  /* 0x000000050600728c */ /* 0x000fcc000bf04270 */
[----:B--2-4-:R1:W2:Y:S03]  /*1e60*/  SYNCS.PHASECHK.TRANS64.TRYWAIT P0, [UR8+0x80], R2 ;  /* 0x00008002ff0075a7 */ /* 0x0142a60008001108 */
[----:B------:R-:W-:Y:S05]  /*1e70*/  BRA.U !UP0, `(.L_x_33) ;  /* 0x0000000108c07547 */ /* 0x000fea000b800000 */
[----:B------:R-:W-:Y:S01]  /*1e80*/  UIADD3 UR26, UPT, UPT, UR24, UR25, URZ ;  /* 0x00000019181a7290 */ /* 0x000fe2000fffe0ff */
[----:B------:R-:W-:-:S11]  /*1e90*/  UMOV UR27, UR23 ;  /* 0x00000017001b7c82 */ /* 0x000fd60008000000 */
.L_x_39:
[----:B------:R-:W-:Y:S01]  /*1ea0*/  ULEA UR17, UR27, UR7, 0x3 ;  /* 0x000000071b117291 */ /* 0x000fe2000f8e18ff */
[----:B--2---:R-:W-:Y:S01]  /*1eb0*/  @P5 MOV R3, 0x6000 ;  /* 0x0000600000035802 */ /* 0x004fe20000000f00 */
[----:B-12---:R-:W-:Y:S10]  /*1ec0*/  @P0 BRA `(.L_x_34) ;  /* 0x00000000000c0947 */ /* 0x006ff40003800000 */
[----:B------:R-:W-:-:S04]  /*1ed0*/  SHF.L.U32 R4, R17, 0x1f, RZ ;  /* 0x0000001f11047819 */ /* 0x000fc800000006ff */
[----:B------:R-:W2:Y:S02]  /*1ee0*/  SYNCS.PHASECHK.TRANS64.TRYWAIT P0, [UR17+0x80], R4 ;  /* 0x00008004ff0075a7 */ /* 0x000ea40008001111 */
[----:B--2---:R-:W-:Y:S05]  /*1ef0*/  @!P0 BRA `(.L_x_35) ;  /* 0x00000084002c8947 */ /* 0x004fea0003800000 */
.L_x_34:
[----:B------:R2:W-:Y:S01]  /*1f00*/  @P5 SYNCS.ARRIVE.TRANS64 RZ, [UR17], R3 ;  /* 0x00000003ffff59a7 */ /* 0x0005e20008000011 */
[----:B------:R-:W-:-:S04]  /*1f10*/  ULOP3.LUT UR8, UR22, 0x2, URZ, 0xfc, !UPT ;  /* 0x0000000216087892 */ /* 0x000fc8000f8efcff */
[----:B------:R-:W-:-:S09]  /*1f20*/  UISETP.NE.AND UP0, UPT, UR8, 0x2, UPT ;  /* 0x000000020800788c */ /* 0x000fd2000bf05270 */
[----:B------:R-:W-:Y:S05]  /*1f30*/  BRA.U UP0, `(.L_x_36) ;  /* 0x0000000100047547 */ /* 0x000fea000b800000 */
[----:B------:R-:W-:Y:S05]  /*1f40*/  BPT.TRAP 0x1 ;  /* 0x000000040000795c */ /* 0x000fea0000300000 */
.L_x_36:
[----:B------:R-:W-:Y:S04]  /*1f50*/  BSSY.RECONVERGENT B0, `(.L_x_37) ;  /* 0x0000003000007945 */ /* 0x000fe80003800200 */
[----:B------:R-:W-:Y:S05]  /*1f60*/  @!P4 BRA `(.L_x_38) ;  /* 0x000000000004c947 */ /* 0x000fea0003800000 */
[----:B------:R-:W-:Y:S05]  /*1f70*/  BPT.TRAP 0x1 ;  /* 0x000000040000795c */ /* 0x000fea0000300000 */
.L_x_38:
[----:B------:R-:W-:Y:S05]  /*1f80*/  BSYNC.RECONVERGENT B0 ;  /* 0x0000000000007941 */ /* 0x000fea0003800200 */
.L_x_37:
        /* <DEDUP_REMOVED lines=9> */
[----:B------:R-:W-:Y:S02]  /*2020*/  USHF.L.U32 UR18, UR25, 0x6, URZ ;  /* 0x0000000619127899 */ /* 0x000fe400080006ff */
[----:B------:R-:W-:Y:S01]  /*2030*/  ULOP3.LUT UR17, UR17, 0xfefffff8, URZ, 0xc0, !UPT ;  /* 0xfefffff811117892 */ /* 0x000fe2000f8ec0ff */
[----:B-1----:R-:W-:Y:S01]  /*2040*/  SHF.L.U32 R2, R17, 0x1f, RZ ;  /* 0x0000001f11027819 */ /* 0x002fe200000006ff */
[----:B------:R-:W-:Y:S02]  /*2050*/  UIADD3 UR16, UPT, UPT, UR16, 0x6400, URZ ;  /* 0x0000640010107890 */ /* 0x000fe4000fffe0ff */
[----:B------:R-:W-:Y:S01]  /*2060*/  UIADD3.X UR33, UPT, UPT, URZ, UR15, URZ, UP1, !UPT ;  /* 0x0000000fff217290 */ /* 0x000fe20008ffe4ff */
[----:B------:R4:W1:Y:S01]  /*2070*/  SYNCS.PHASECHK.TRANS64.TRYWAIT P0, [UR8+0x80], R2 ;  /* 0x00008002ff0075a7 */ /* 0x0008620008001108 */
[----:B------:R-:W-:-:S02]  /*2080*/  ULEA UR8, UR27, UR7, 0xd ;  /* 0x000000071b087291 */ /* 0x000fc4000f8e68ff */
[----:B------:R-:W-:Y:S02]  /*2090*/  UIADD3.X UR31, UPT, UPT, URZ, UR15, URZ, UP0, !UPT ;  /* 0x0000000fff1f7290 */ /* 0x000fe400087fe4ff */
[----:B------:R-:W-:Y:S01]  /*20a0*/  UIADD3 UR8, UPT, UPT, UR8, 0x16400, URZ ;  /* 0x0001640008087890 */ /* 0x000fe2000fffe0ff */
[----:B------:R-:W-:Y:S01]  /*20b0*/  UMOV UR28, 0x0 ;  /* 0x00000000001c7882 */ /* 0x000fe20000000000 */
[----:B------:R-:W-:Y:S01]  /*20c0*/  UMOV UR29, 0x10000000 ;  /* 0x10000000001d7882 */ /* 0x000fe20000000000 */
[----:B------:R-:W-:Y:S01]  /*20d0*/  UMOV UR19, UR35 ;  /* 0x0000002300137c82 */ /* 0x000fe20008000000 */
[----:B------:R-:W-:Y:S01]  /*20e0*/  UMOV UR20, UR36 ;  /* 0x0000002400147c82 */ /* 0x000fe20008000000 */
[----:B------:R-:W-:Y:S01]  /*20f0*/  UMOV UR12, UR36 ;  /* 0x00000024000c7c82 */ /* 0x000fe20008000000 */
[----:B------:R-:W-:Y:S01]  /*2100*/  UMOV UR9, UR17 ;  /* 0x0000001100097c82 */ /* 0x000fe20008000000 */
[----:B------:R-:W-:Y:S01]  /*2110*/  UMOV UR10, UR18 ;  /* 0x00000012000a7c82 */ /* 0x000fe20008000000 */
[----:B------:R4:W-:Y:S01]  /*2120*/  UTMALDG.3D.2CTA [UR16], [UR32], desc[UR28] ;  /* 0x00001c10200075b4 */ /* 0x0009e20008211000 */
[----:B------:R-:W-:Y:S01]  /*2130*/  UIADD3 UR25, UPT, UPT, UR25, 0x1, URZ ;  /* 0x0000000119197890 */ /* 0x000fe2000fffe0ff */
[----:B------:R-:W-:-:S03]  /*2140*/  UMOV UR27, UR23 ;  /* 0x00000017001b7c82 */ /* 0x000fc60008000000 */
[----:B------:R-:W-:Y:S01]  /*2150*/  UISETP.NE.AND UP0, UPT, UR25, UR26, UPT ;  /* 0x0000001a1900728c */ /* 0x000fe2000bf05270 */
[----:B------:R4:W-:Y:S08]  /*2160*/  UTMALDG.3D.2CTA [UR8], [UR30], desc[UR28] ;  /* 0x00001c081e0075b4 */ /* 0x0009f00008211000 */
[----:B----4-:R-:W-:Y:S05]  /*2170*/  BRA.U UP0, `(.L_x_39) ;  /* 0xfffffffd00487547 */ /* 0x010fea000b83ffff */
.L_x_33:
[C---:B-1----:R-:W-:Y:S01]  /*2180*/  LEA R2, R16.reuse, UR7, 0x3 ;  /* 0x0000000710027c11 */ /* 0x042fe2000f8e18ff */
[----:B------:R-:W-:Y:S01]  /*2190*/  NOP ;  /* 0x0000000000007918 */ /* 0x000fe20000000000 */
[----:B--2---:R-:W-:Y:S02]  /*21a0*/  SHF.L.U32 R3, R13, 0x1f, RZ ;  /* 0x0000001f0d037819 */ /* 0x004fe400000006ff */
[----:B------:R-:W-:Y:S02]  /*21b0*/  LEA R4, R16, UR7, 0x4 ;  /* 0x0000000710047c11 */ /* 0x000fe4000f8e20ff */
[----:B------:R-:W1:Y:S02]  /*21c0*/  SYNCS.PHASECHK.TRANS64.TRYWAIT P0, [R2+URZ+0x150], R3 ;  /* 0x00015003020075a7 */ /* 0x000e6400080011ff */
[----:B-1----:R-:W-:Y:S05]  /*21d0*/  @!P0 BRA `(.L_x_40) ;  /* 0x00000080008c8947 */ /* 0x002fea0003800000 */
.L_x_160:
[----:B------:R-:W2:Y:S01]  /*21e0*/  LDS.128 R4, [R4+0x1e0] ;  /* 0x0001e00004047984 */ /* 0x000ea20000000c00 */
[----:B------:R-:W-:Y:S01]  /*21f0*/  ISETP.GE.AND P0, PT, R40, 0x1, PT ;  /* 0x000000012800780c */ /* 0x000fe20003f06270 */
[----:B-1----:R-:W-:Y:S01]  /*2200*/  VIADD R2, R2, 0x160 ;  /* 0x0000016002027836 */ /* 0x002fe20000000000 */
[----:B------:R-:W-:Y:S01]  /*2210*/  @!PT LDS RZ, [RZ] ;  /* 0x00000000fffff984 */ /* 0x000fe20000000800 */
[----:B------:R-:W-:Y:S01]  /*2220*/  @!PT LDS RZ, [RZ] ;  /* 0x00000000fffff984 */ /* 0x000fe20000000800 */
[----:B------:R-:W-:Y:S01]  /*2230*/  @!PT LDS RZ, [RZ] ;  /* 0x00000000fffff984 */ /* 0x000fe20000000800 */
[----:B------:R-:W-:Y:S01]  /*2240*/  @!PT LDS RZ, [RZ] ;  /* 0x00000000fffff984 */ /* 0x000fe20000000800 */
[----:B------:R1:W-:Y:S06]  /*2250*/  MEMBAR.ALL.CTA ;  /* 0x0000000000007992 */ /* 0x0003ec0000008000 */
[----:B-1----:R-:W1:Y:S01]  /*2260*/  FENCE.VIEW.ASYNC.S ;  /* 0x00000000000073c6 */ /* 0x002e620000000000 */
[----:B------:R-:W-:-:S04]  /*2270*/  PRMT R2, RZ, 0x654, R2 ;  /* 0x00000654ff027816 */ /* 0x000fc80000000002 */
[----:B-1----:R1:W-:Y:S01]  /*2280*/  SYNCS.ARRIVE.TRANS64.RED.A1T0 RZ, [R2+URZ], RZ ;  /* 0x000000ff02ff79a7 */ /* 0x0023e200081004ff */
[----:B--2---:R-:W-:-:S13]  /*2290*/  LOP3.LUT P2, RZ, R6, 0x1, RZ, 0xc0, !PT ;  /* 0x0000000106ff7812 */ /* 0x004fda000784c0ff */
[----:B------:R-:W-:Y:S01]  /*22a0*/  @P2 SHF.R.U32.HI R3, RZ, 0x10, R5 ;  /* 0x00000010ff032819 */ /* 0x000fe20000011605 */
[----:B------:R-:W-:Y:S01]  /*22b0*/  VOTEU.ANY UP0, P2 ;  /* 0x0000000000ff7886 */ /* 0x000fe20001000100 */
[----:B------:R-:W-:Y:S02]  /*22c0*/  @P2 MOV R10, R4 ;  /* 0x00000004000a2202 */ /* 0x000fe40000000f00 */
[----:B------:R-:W-:Y:S02]  /*22d0*/  @P2 R2UR.BROADCAST UR8, R3 ;  /* 0x00000000030822ca */ /* 0x000fe400008e0000 */
[----:B------:R-:W-:-:S11]  /*22e0*/  @P2 LOP3.LUT R9, R5, 0xffff, RZ, 0xc0, !PT ;  /* 0x0000ffff05092812 */ /* 0x000fd600078ec0ff */
[----:B------:R-:W-:Y:S01]  /*22f0*/  @UP0 UMOV UR36, UR8 ;  /* 0x0000000800240c82 */ /* 0x000fe20008000000 */
[----:B-1----:R-:W-:Y:S05]  /*2300*/  @!P0 BRA `(.L_x_41) ;  /* 0x0000000000b88947 */ /* 0x002fea0003800000 */
[----:B------:R-:W3:Y:S01]  /*2310*/  LDC.64 R4, c[0x0][0xb18] ;  /* 0x0002c600ff047b82 */ /* 0x000ee20000000a00 */
[----:B------:R-:W-:-:S07]  /*2320*/  ISETP.NE.AND P3, PT, R40, 0x1, PT ;  /* 0x000000012800780c */ /* 0x000fce0003f65270 */
[----:B------:R-:W1:Y:S08]  /*2330*/  LDC.64 R6, c[0x0][0xb10] ;  /* 0x0002c400ff067b82 */ /* 0x000e700000000a00 */
[----:B------:R-:W2:Y:S08]  /*2340*/  LDC R14, c[0x0][0xb20] ;  /* 0x0002c800ff0e7b82 */ /* 0x000eb00000000800 */
[----:B------:R-:W4:Y:S01]  /*2350*/  LDC R15, c[0x0][0xb0c] ;  /* 0x0002c300ff0f7b82 */ /* 0x000f220000000800 */
[----:B---3--:R-:W-:Y:S01]  /*2360*/  IMAD.HI.U32 R21, R0, R5, RZ ;  /* 0x0000000500157227 */ /* 0x008fe200078e00ff */
[----:B------:R-:W-:-:S03]  /*2370*/  ISETP.NE.AND P0, PT, R4, 0x1, PT ;  /* 0x000000010400780c */ /* 0x000fc60003f05270 */
[----:B------:R-:W-:-:S03]  /*2380*/  IMAD.HI.U32 R5, R9, R5, RZ ;  /* 0x0000000509057227 */ /* 0x000fc600078e00ff */
[----:B------:R-:W3:Y:S01]  /*2390*/  LDC.64 R2, c[0x0][0xb28] ;  /* 0x0002ca00ff027b82 */ /* 0x000ee20000000a00 */
[----:B-1----:R-:W-:-:S04]  /*23a0*/  IMAD.HI.U32 R22, R8, R6, RZ ;  /* 0x0000000608167227 */ /* 0x002fc800078e00ff */
[----:B------:R-:W-:Y:S01]  /*23b0*/  IMAD.HI.U32 R23, R10, R6, RZ ;  /* 0x000000060a177227 */ /* 0x000fe200078e00ff */
[----:B------:R-:W-:Y:S02]  /*23c0*/  SHF.R.U32.HI R22, RZ, R7, R22 ;  /* 0x00000007ff167219 */ /* 0x000fe40000011616 */
[-C--:B--2---:R-:W-:Y:S02]  /*23d0*/  SHF.R.U32.HI R21, RZ, R14.reuse, R21 ;  /* 0x0000000eff157219 */ /* 0x084fe40000011615 */
[----:B------:R-:W-:Y:S02]  /*23e0*/  SHF.R.U32.HI R5, RZ, R14, R5 ;  /* 0x0000000eff057219 */ /* 0x000fe40000011605 */
[----:B------:R-:W-:Y:S02]  /*23f0*/  SEL R21, R0, R21, !P0 ;  /* 0x0000001500157207 */ /* 0x000fe40004000000 */
[----:B------:R-:W-:Y:S02]  /*2400*/  SHF.R.U32.HI R23, RZ, R7, R23 ;  /* 0x00000007ff177219 */ /* 0x000fe40000011617 */
[----:B----4-:R-:W-:-:S02]  /*2410*/  ISETP.NE.AND P1, PT, R15, 0x1, PT ;  /* 0x000000010f00780c */ /* 0x010fc40003f25270 */
[----:B------:R-:W-:Y:S02]  /*2420*/  SEL R5, R9, R5, !P0 ;  /* 0x0000000509057207 */ /* 0x000fe40004000000 */
[----:B------:R-:W-:Y:S02]  /*2430*/  SEL R22, R8, R22, !P1 ;  /* 0x0000001608167207 */ /* 0x000fe40004800000 */
[----:B------:R-:W-:Y:S01]  /*2440*/  SEL R23, R10, R23, !P1 ;  /* 0x000000170a177207 */ /* 0x000fe20004800000 */
[----:B---3--:R-:W-:-:S04]  /*2450*/  IMAD.HI.U32 R20, R21, R2, RZ ;  /* 0x0000000215147227 */ /* 0x008fc800078e00ff */
        /* <DEDUP_REMOVED lines=10> */
[----:B------:R-:W-:-:S04]  /*2500*/  @!P0 IMAD.HI.U32 R7, R23, R2, RZ ;  /* 0x0000000217078227 */ /* 0x000fc800078e00ff */
[----:B------:R-:W-:Y:S01]  /*2510*/  IMAD.MOV R2, RZ, RZ, -R6 ;  /* 0x000000ffff027224 */ /* 0x000fe200078e0a06 */
[----:B------:R-:W-:Y:S02]  /*2520*/  @!P0 SHF.R.U32.HI R3, RZ, R3, R7 ;  /* 0x00000003ff038219 */ /* 0x000fe40000011607 */
[----:B------:R-:W-:Y:S01]  /*2530*/  IADD3 R7, PT, PT, -R5, RZ, RZ ;  /* 0x000000ff05077210 */ /* 0x000fe20007ffe1ff */
[----:B------:R-:W-:Y:S01]  /*2540*/  IMAD R2, R40, R2, R5 ;  /* 0x0000000228027224 */ /* 0x000fe200078e0205 */
        /* <DEDUP_REMOVED lines=10> */
.L_x_41:
[----:B------:R-:W1:Y:S02]  /*25f0*/  LDCU UR8, c[0x0][0xb30] ;  /* 0x00016600ff0877ac */ /* 0x000e640008000800 */
[----:B-1----:R-:W-:-:S09]  /*2600*/  UISETP.NE.AND UP0, UPT, UR8, 0x1, UPT ;  /* 0x000000010800788c */ /* 0x002fd2000bf05270 */
[----:B------:R-:W-:Y:S05]  /*2610*/  BRA.U UP0, `(.L_x_42) ;  /* 0x0000000100407547 */ /* 0x000fea000b800000 */
[----:B------:R-:W1:Y:S08]  /*2620*/  LDC.64 R4, c[0x0][0xb10] ;  /* 0x0002c400ff047b82 */ /* 0x000e700000000a00 */
[----:B------:R-:W2:Y:S08]  /*2630*/  LDC.64 R2, c[0x0][0xb18] ;  /* 0x0002c600ff027b82 */ /* 0x000eb00000000a00 */
[----:B------:R-:W4:Y:S08]  /*2640*/  LDC R6, c[0x0][0xb20] ;  /* 0x0002c800ff067b82 */ /* 0x000f300000000800 */
[----:B------:R-:W3:Y:S01]  /*2650*/  LDC R7, c[0x0][0xb0c] ;  /* 0x0002c300ff077b82 */ /* 0x000ee20000000800 */
[----:B-1----:R-:W-:-:S05]  /*2660*/  IMAD.HI.U32 R4, R10, R4, RZ ;  /* 0x000000040a047227 */ /* 0x002fca00078e00ff */
[----:B------:R-:W-:Y:S01]  /*2670*/  SHF.R.U32.HI R4, RZ, R5, R4 ;  /* 0x00000005ff047219 */ /* 0x000fe20000011604 */
[----:B--2---:R-:W-:Y:S01]  /*2680*/  IMAD.HI.U32 R3, R9, R3, RZ ;  /* 0x0000000309037227 */ /* 0x004fe200078e00ff */
[----:B------:R-:W-:-:S04]  /*2690*/  ISETP.NE.AND P0, PT, R2, 0x1, PT ;  /* 0x000000010200780c */ /* 0x000fc80003f05270 */
[----:B----4-:R-:W-:-:S04]  /*26a0*/  SHF.R.U32.HI R3, RZ, R6, R3 ;  /* 0x00000006ff037219 */ /* 0x010fc80000011603 */
[----:B------:R-:W-:Y:S02]  /*26b0*/  SEL R3, R9, R3, !P0 ;  /* 0x0000000309037207 */ /* 0x000fe40004000000 */
[----:B---3--:R-:W-:-:S04]  /*26c0*/  ISETP.NE.AND P1, PT, R7, 0x1, PT ;  /* 0x000000010700780c */ /* 0x008fc80003f25270 */
[----:B------:R-:W-:-:S05]  /*26d0*/  SEL R4, R10, R4, !P1 ;  /* 0x000000040a047207 */ /* 0x000fca0004800000 */
[----:B------:R-:W-:Y:S02]  /*26e0*/  IMAD.IADD R5, R3, 0x1, -R4 ;  /* 0x0000000103057824 */ /* 0x000fe400078e0a04 */
[----:B------:R-:W-:Y:S02]  /*26f0*/  IMAD.IADD R3, R4, 0x1, -R3 ;  /* 0x0000000104037824 */ /* 0x000fe400078e0a03 */
[----:B------:R-:W-:Y:S02]  /*2700*/  IMAD R10, R5, R7, R10 ;  /* 0x00000007050a7224 */ /* 0x000fe400078e020a */
[----:B------:R-:W-:-:S07]  /*2710*/  IMAD R9, R3, R2, R9 ;  /* 0x0000000203097224 */ /* 0x000fce00078e0209 */
.L_x_42:
[----:B------:R-:W-:Y:S01]  /*2720*/  VIADD R16, R16, 0x1 ;  /* 0x0000000110107836 */ /* 0x000fe20000000000 */
[----:B------:R-:W-:Y:S01]  /*2730*/  PLOP3.LUT P1, PT, PT, PT, PT, 0x80, 0x8 ;  /* 0x000000000008781c */ /* 0x000fe20003f2f070 */
[----:B------:R-:W-:Y:S02]  /*2740*/  IMAD.IADD R14, R10, 0x1, R97 ;  /* 0x000000010a0e7824 */ /* 0x000fe400078e0261 */
[----:B------:R-:W-:Y:S01]  /*2750*/  IMAD.IADD R15, R9, 0x1, R96 ;  /* 0x00000001090f7824 */ /* 0x000fe200078e0260 */
[----:B------:R-:W-:-:S04]  /*2760*/  ISETP.NE.AND P0, PT, R16, 0x2, PT ;  /* 0x000000021000780c */ /* 0x000fc80003f05270 */
[----:B------:R-:W-:Y:S02]  /*2770*/  SEL R2, RZ, 0x1, P0 ;  /* 0x00000001ff027807 */ /* 0x000fe40000000000 */
[----:B------:R-:W-:Y:S02]  /*2780*/  SEL R16, R16, RZ, P0 ;  /* 0x000000ff10107207 */ /* 0x000fe40000000000 */
[----:B------:R-:W-:Y:S01]  /*2790*/  LOP3.LUT R13, R13, R2, RZ, 0x3c, !PT ;  /* 0x000000020d0d7212 */ /* 0x000fe200078e3cff */
[----:B------:R-:W-:Y:S06]  /*27a0*/  @P2 BRA `(.L_x_43) ;  /* 0xfffffff000582947 */ /* 0x000fec000383ffff */
[----:B------:R-:W-:Y:S01]  /*27b0*/  UIADD3 UR7, UPT, UPT, UR7, 0x80, URZ ;  /* 0x0000008007077890 */ /* 0x000fe2000fffe0ff */
[----:B------:R-:W-:-:S03]  /*27c0*/  SHF.L.U32 R2, R17, 0x1f, RZ ;  /* 0x0000001f11027819 */ /* 0x000fc600000006ff */
[----:B------:R-:W-:-:S09]  /*27d0*/  ULEA UR4, UR23, UR7, 0x3 ;  /* 0x0000000717047291 */ /* 0x000fd2000f8e18ff */
[----:B------:R-:W1:Y:S02]  /*27e0*/  SYNCS.PHASECHK.TRANS64.TRYWAIT P0, [UR4], R2 ;  /* 0x00000002ff0075a7 */ /* 0x000e640008001104 */
[----:B-1----:R-:W-:Y:S05]  /*27f0*/  @!P0 BRA `(.L_x_44) ;  /* 0x0000007c00188947 */ /* 0x002fea0003800000 */
.L_x_162:
[----:B------:R-:W-:-:S04]  /*2800*/  UIADD3 UR5, UPT, UPT, UR23, 0x1, URZ ;  /* 0x0000000117057890 */ /* 0x000fc8000fffe0ff */
[----:B------:R-:W-:-:S04]  /*2810*/  UISETP.NE.AND UP0, UPT, UR5, 0x10, UPT ;  /* 0x000000100500788c */ /* 0x000fc8000bf05270 */
[----:B------:R-:W-:Y:S02]  /*2820*/  USEL UR6, URZ, 0x1, UP0 ;  /* 0x00000001ff067887 */ /* 0x000fe40008000000 */
[----:B------:R-:W-:-:S04]  /*2830*/  USEL UR5, UR5, URZ, UP0 ;  /* 0x000000ff05057287 */ /* 0x000fc80008000000 */
[----:B------:R-:W-:Y:S01]  /*2840*/  ULEA UR4, UR5, UR7, 0x3 ;  /* 0x0000000705047291 */ /* 0x000fe2000f8e18ff */
[----:B-1----:R-:W-:-:S04]  /*2850*/  LOP3.LUT R2, R17, UR6, RZ, 0x3c, !PT ;  /* 0x0000000611027c12 */ /* 0x002fc8000f8e3cff */
[----:B------:R-:W-:-:S04]  /*2860*/  SHF.L.U32 R3, R2, 0x1f, RZ ;  /* 0x0000001f02037819 */ /* 0x000fc800000006ff */
[----:B------:R-:W1:Y:S02]  /*2870*/  SYNCS.PHASECHK.TRANS64.TRYWAIT P0, [UR4], R3 ;  /* 0x00000003ff0075a7 */ /* 0x000e640008001104 */
[----:B-1----:R-:W-:Y:S05]  /*2880*/  @!P0 BRA `(.L_x_45) ;  /* 0x0000007c000c8947 */ /* 0x002fea0003800000 */
.L_x_164:
[----:B------:R-:W-:-:S04]  /*2890*/  UIADD3 UR5, UPT, UPT, UR5, 0x1, URZ ;  /* 0x0000000105057890 */ /* 0x000fc8000fffe0ff */
[----:B------:R-:W-:-:S04]  /*28a0*/  UISETP.NE.AND UP0, UPT, UR5, 0x10, UPT ;  /* 0x000000100500788c */ /* 0x000fc8000bf05270 */
[----:B------:R-:W-:Y:S02]  /*28b0*/  USEL UR6, URZ, 0x1, UP0 ;  /* 0x00000001ff067887 */ /* 0x000fe40008000000 */
[----:B------:R-:W-:-:S04]  /*28c0*/  USEL UR5, UR5, URZ, UP0 ;  /* 0x000000ff05057287 */ /* 0x000fc80008000000 */
[----:B------:R-:W-:Y:S01]  /*28d0*/  ULEA UR4, UR5, UR7, 0x3 ;  /* 0x0000000705047291 */ /* 0x000fe2000f8e18ff */
[----:B------:R-:W-:-:S04]  /*28e0*/  LOP3.LUT R2, R2, UR6, RZ, 0x3c, !PT ;  /* 0x0000000602027c12 */ /* 0x000fc8000f8e3cff */
[----:B-1----:R-:W-:-:S04]  /*28f0*/  SHF.L.U32 R3, R2, 0x1f, RZ ;  /* 0x0000001f02037819 */ /* 0x002fc800000006ff */
[----:B------:R-:W1:Y:S02]  /*2900*/  SYNCS.PHASECHK.TRANS64.TRYWAIT P0, [UR4], R3 ;  /* 0x00000003ff0075a7 */ /* 0x000e640008001104 */
[----:B-1----:R-:W-:Y:S05]  /*2910*/  @!P0 BRA `(.L_x_46) ;  /* 0x0000007c00008947 */ /* 0x002fea0003800000 */
.L_x_166:
        /* <DEDUP_REMOVED lines=9> */
.L_x_168:
        /* <DEDUP_REMOVED lines=9> */
.L_x_170:
        /* <DEDUP_REMOVED lines=9> */
.L_x_172:
        /* <DEDUP_REMOVED lines=9> */
.L_x_174:
        /* <DEDUP_REMOVED lines=9> */
.L_x_176:
        /* <DEDUP_REMOVED lines=9> */
.L_x_178:
        /* <DEDUP_REMOVED lines=9> */
.L_x_180:
        /* <DEDUP_REMOVED lines=9> */
.L_x_182:
        /* <DEDUP_REMOVED lines=9> */
.L_x_184:
        /* <DEDUP_REMOVED lines=9> */
.L_x_186:
        /* <DEDUP_REMOVED lines=9> */
.L_x_188:
        /* <DEDUP_REMOVED lines=9> */
.L_x_190:
[----:B------:R-:W-:-:S04]  /*2fe0*/  UIADD3 UR5, UPT, UPT, UR5, 0x1, URZ ;  /* 0x0000000105057890 */ /* 0x000fc8000fffe0ff */
[----:B------:R-:W-:-:S04]  /*2ff0*/  UISETP.NE.AND UP0, UPT, UR5, 0x10, UPT ;  /* 0x000000100500788c */ /* 0x000fc8000bf05270 */
[----:B------:R-:W-:Y:S02]  /*3000*/  USEL UR4, URZ, 0x1, UP0 ;  /* 0x00000001ff047887 */ /* 0x000fe40008000000 */
[----:B------:R-:W-:-:S04]  /*3010*/  USEL UR5, UR5, URZ, UP0 ;  /* 0x000000ff05057287 */ /* 0x000fc80008000000 */
[----:B------:R-:W-:Y:S01]  /*3020*/  ULEA UR5, UR5, UR7, 0x3 ;  /* 0x0000000705057291 */ /* 0x000fe2000f8e18ff */
[----:B------:R-:W-:-:S04]  /*3030*/  LOP3.LUT R2, R2, UR4, RZ, 0x3c, !PT ;  /* 0x0000000402027c12 */ /* 0x000fc8000f8e3cff */
[----:B------:R-:W-:Y:S01]  /*3040*/  SHF.L.U32 R2, R2, 0x1f, RZ ;  /* 0x0000001f02027819 */ /* 0x000fe200000006ff */
[----:B-1-3--:R-:W-:-:S07]  /*3050*/  IMAD.U32 R0, RZ, RZ, UR5 ;  /* 0x00000005ff007e24 */ /* 0x00afce000f8e00ff */
.L_x_59:
[----:B-1----:R1:W2:Y:S02]  /*3060*/  SYNCS.PHASECHK.TRANS64.TRYWAIT P0, [R0+URZ], R2 ;  /* 0x00000002000075a7 */ /* 0x0022a400080011ff */
[----:B--2---:R-:W-:Y:S05]  /*3070*/  @!P0 NANOSLEEP.SYNCS 0x989680 ;  /* 0x009896800000895d */ /* 0x004fea0003900000 */
[----:B------:R-:W2:Y:S02]  /*3080*/  @!P0 SYNCS.PHASECHK.TRANS64 P0, [R0+URZ], R2 ;  /* 0x00000002000085a7 */ /* 0x000ea400080010ff */
[----:B--2---:R-:W-:Y:S05]  /*3090*/  @P0 EXIT ;  /* 0x000000000000094d */ /* 0x004fea0003800000 */
[----:B------:R-:W-:Y:S05]  /*30a0*/  BRA `(.L_x_59) ;  /* 0xfffffffc00ec7947 */ /* 0x000fea000383ffff */
.L_x_23:
[----:B------:R-:W-:-:S04]  /*30b0*/  UISETP.NE.AND UP1, UPT, UR37, URZ, UPT ;  /* 0x000000ff2500728c */ /* 0x000fc8000bf25270 */
[----:B------:R-:W-:-:S09]  /*30c0*/  UISETP.NE.OR UP1, UPT, UR10, 0x1, UP1 ;  /* 0x000000010a00788c */ /* 0x000fd20008f25670 */
[----:B------:R-:W-:Y:S05]  /*30d0*/  BRA.U UP1, `(.L_x_60) ;  /* 0x0000000501487547 */ /* 0x000fea000b800000 */
[----:B------:R-:W-:Y:S01]  /*30e0*/  ISETP.GE.U32.AND P2, PT, R2, 0x2, PT ;  /* 0x000000020200780c */ /* 0x000fe20003f46070 */
[----:B------:R-:W-:Y:S01]  /*30f0*/  IMAD.MOV.U32 R12, RZ, RZ, 0x1 ;  /* 0x00000001ff0c7424 */ /* 0x000fe200078e00ff */
[----:B------:R-:W-:Y:S02]  /*3100*/  CS2R R10, SRZ ;  /* 0x00000000000a7805 */ /* 0x000fe4000001ff00 */
[----:B------:R-:W-:Y:S01]  /*3110*/  CS2R R8, SRZ ;  /* 0x0000000000087805 */ /* 0x000fe2000001ff00 */
[----:B------:R-:W-:Y:S01]  /*3120*/  UMOV UR4, 0x400 ;  /* 0x0000040000047882 */ /* 0x000fe20000000000 */
[----:B------:R-:W-:Y:S01]  /*3130*/  UMOV UR6, URZ ;  /* 0x000000ff00067c82 */ /* 0x000fe20008000000 */
[----:B------:R-:W-:-:S12]  /*3140*/  ULEA UR37, UR37, UR4, 0x18 ;  /* 0x0000000425257291 */ /* 0x000fd8000f8ec0ff */
.L_x_64:
[----:B------:R-:W-:Y:S02]  /*3150*/  LEA R0, R8, UR37, 0x3 ;  /* 0x0000002508007c11 */ /* 0x000fe4000f8e18ff */
[----:B------:R-:W-:-:S03]  /*3160*/  SHF.L.U32 R4, R9, 0x1f, RZ ;  /* 0x0000001f09047819 */ /* 0x000fc600000006ff */
[----:B------:R-:W-:Y:S01]  /*3170*/  VIADD R5, R0, 0x1c0 ;  /* 0x000001c000057836 */ /* 0x000fe20000000000 */
[----:B------:R-:W1:Y:S02]  /*3180*/  SYNCS.PHASECHK.TRANS64.TRYWAIT P0, [R0+URZ+0x1b0], R4 ;  /* 0x0001b004000075a7 */ /* 0x000e6400080011ff */
[----:B-1----:R-:W-:Y:S05]  /*3190*/  @!P0 BRA `(.L_x_61) ;  /* 0x0000007800188947 */ /* 0x002fea0003800000 */
.L_x_191:
[----:B------:R-:W-:Y:S01]  /*31a0*/  ULEA UR5, UR6, UR37, 0x3 ;  /* 0x0000002506057291 */ /* 0x000fe2000f8e18ff */
[----:B-1----:R-:W-:Y:S01]  /*31b0*/  PRMT R0, RZ, 0x654, R5 ;  /* 0x00000654ff007816 */ /* 0x002fe20000000005 */
[----:B------:R-:W-:Y:S01]  /*31c0*/  @!P2 IMAD.MOV.U32 R4, RZ, RZ, 0x10 ;  /* 0x00000010ff04a424 */ /* 0x000fe200078e00ff */
[----:B------:R-:W-:Y:S01]  /*31d0*/  SHF.L.U32 R5, R12, 0x1f, RZ ;  /* 0x0000001f0c057819 */ /* 0x000fe200000006ff */
[----:B------:R-:W-:Y:S01]  /*31e0*/  UIADD3 UR4, UPT, UPT, UR5, 0x150, URZ ;  /* 0x0000015005047890 */ /* 0x000fe2000fffe0ff */
[----:B------:R1:W-:Y:S05]  /*31f0*/  SYNCS.ARRIVE.TRANS64.RED.A1T0 RZ, [R0+URZ], RZ ;  /* 0x000000ff00ff79a7 */ /* 0x0003ea00081004ff */
[----:B------:R-:W-:Y:S01]  /*3200*/  IMAD.U32 R6, RZ, RZ, UR4 ;  /* 0x00000004ff067e24 */ /* 0x000fe2000f8e00ff */
[----:B------:R-:W2:Y:S04]  /*3210*/  SYNCS.PHASECHK.TRANS64.TRYWAIT P0, [UR5+0x160], R5 ;  /* 0x00016005ff0075a7 */ /* 0x000ea80008001105 */
[----:B------:R-:W-:Y:S01]  /*3220*/  PRMT R6, R2, 0x654, R6 ;  /* 0x0000065402067816 */ /* 0x000fe20000000006 */
[----:B-12---:R-:W-:Y:S06]  /*3230*/  @!P0 BRA `(.L_x_62) ;  /* 0x0000007800048947 */ /* 0x006fec0003800000 */
.L_x_193:
[----:B------:R-:W-:Y:S01]  /*3240*/  ULEA UR4, UR6, UR37, 0x4 ;  /* 0x0000002506047291 */ /* 0x000fe2000f8e20ff */
[----:B------:R-:W-:Y:S01]  /*3250*/  SEL R3, R6, R3, !P2 ;  /* 0x0000000306037207 */ /* 0x000fe20005000000 */
[----:B------:R-:W-:Y:S01]  /*3260*/  UIADD3 UR5, UPT, UPT, UR5, 0x150, URZ ;  /* 0x0000015005057890 */ /* 0x000fe2000fffe0ff */
[----:B-1----:R-:W-:Y:S01]  /*3270*/  LEA R0, R11, UR37, 0x3 ;  /* 0x000000250b007c11 */ /* 0x002fe2000f8e18ff */
[----:B------:R-:W-:Y:S01]  /*3280*/  UIADD3 UR4, UPT, UPT, UR4, 0x1e0, URZ ;  /* 0x000001e004047890 */ /* 0x000fe2000fffe0ff */
[----:B------:R1:W-:Y:S01]  /*3290*/  @!P2 SYNCS.ARRIVE.TRANS64.RED RZ, [R3+URZ], R4 ;  /* 0x0000000403ffa9a7 */ /* 0x0003e200080004ff */
[----:B------:R-:W-:Y:S01]  /*32a0*/  UIADD3 UR6, UPT, UPT, UR6, 0x1, URZ ;  /* 0x0000000106067890 */ /* 0x000fe2000fffe0ff */
[----:B------:R-:W-:-:S03]  /*32b0*/  VIADD R8, R8, 0x1 ;  /* 0x0000000108087836 */ /* 0x000fc60000000000 */
[----:B------:R-:W-:Y:S02]  /*32c0*/  UISETP.NE.AND UP0, UPT, UR6, 0x2, UPT ;  /* 0x000000020600788c */ /* 0x000fe4000bf05270 */
[----:B------:R-:W-:Y:S01]  /*32d0*/  ISETP.NE.AND P0, PT, R8, 0x2, PT ;  /* 0x000000020800780c */ /* 0x000fe20003f05270 */
[----:B------:R-:W-:Y:S06]  /*32e0*/  UGETNEXTWORKID.BROADCAST [UR4], [UR5] ;  /* 0x00000000040073ca */ /* 0x000fec0008000100 */
[----:B------:R-:W-:Y:S02]  /*32f0*/  USEL UR4, URZ, 0x1, UP0 ;  /* 0x00000001ff047887 */ /* 0x000fe40008000000 */
[----:B------:R-:W-:-:S04]  /*3300*/  USEL UR6, UR6, URZ, UP0 ;  /* 0x000000ff06067287 */ /* 0x000fc80008000000 */
[----:B------:R-:W-:Y:S02]  /*3310*/  LOP3.LUT R12, R12, UR4, RZ, 0x3c, !PT ;  /* 0x000000040c0c7c12 */ /* 0x000fe4000f8e3cff */
[----:B-1----:R-:W-:-:S04]  /*3320*/  SHF.L.U32 R4, R10, 0x1f, RZ ;  /* 0x0000001f0a047819 */ /* 0x002fc800000006ff */
[----:B------:R-:W1:Y:S02]  /*3330*/  SYNCS.PHASECHK.TRANS64.TRYWAIT P1, [R0+URZ+0x150], R4 ;  /* 0x00015004000075a7 */ /* 0x000e6400080211ff */
[----:B-1----:R-:W-:Y:S05]  /*3340*/  @!P1 BRA `(.L_x_63) ;  /* 0x0000007400d89947 */ /* 0x002fea0003800000 */
.L_x_194:
[C---:B-1----:R-:W-:Y:S01]  /*3350*/  LEA R4, R11.reuse, UR37, 0x4 ;  /* 0x000000250b047c11 */ /* 0x042fe2000f8e20ff */
[----:B------:R-:W-:Y:S01]  /*3360*/  VIADD R0, R0, 0x160 ;  /* 0x0000016000007836 */ /* 0x000fe20000000000 */
[----:B------:R-:W-:Y:S01]  /*3370*/  SEL R8, R8, RZ, P0 ;  /* 0x000000ff08087207 */ /* 0x000fe20000000000 */
[----:B------:R-:W-:-:S03]  /*3380*/  VIADD R11, R11, 0x1 ;  /* 0x000000010b0b7836 */ /* 0x000fc60000000000 */
[----:B------:R-:W1:Y:S01]  /*3390*/  LDS.128 R4, [R4+0x1e0] ;  /* 0x0001e00004047984 */ /* 0x000e620000000c00 */
[----:B------:R-:W-:Y:S02]  /*33a0*/  PRMT R0, RZ, 0x654, R0 ;  /* 0x00000654ff007816 */ /* 0x000fe40000000000 */
[C---:B------:R-:W-:Y:S01]  /*33b0*/  ISETP.NE.AND P1, PT, R11.reuse, 0x2, PT ;  /* 0x000000020b00780c */ /* 0x040fe20003f25270 */
[----:B------:R-:W-:Y:S01]  /*33c0*/  @!PT LDS RZ, [RZ] ;  /* 0x00000000fffff984 */ /* 0x000fe20000000800 */
[----:B------:R-:W-:Y:S01]  /*33d0*/  @!PT LDS RZ, [RZ] ;  /* 0x00000000fffff984 */ /* 0x000fe20000000800 */
[----:B------:R-:W-:Y:S01]  /*33e0*/  @!PT LDS RZ, [RZ] ;  /* 0x00000000fffff984 */ /* 0x000fe20000000800 */
[----:B------:R-:W-:Y:S01]  /*33f0*/  @!PT LDS RZ, [RZ] ;  /* 0x00000000fffff984 */ /* 0x000fe20000000800 */
[----:B------:R2:W-:Y:S06]  /*3400*/  MEMBAR.ALL.CTA ;  /* 0x0000000000007992 */ /* 0x0005ec0000008000 */
[----:B--2---:R-:W2:Y:S01]  /*3410*/  FENCE.VIEW.ASYNC.S ;  /* 0x00000000000073c6 */ /* 0x004ea20000000000 */
[----:B------:R-:W-:Y:S01]  /*3420*/  SEL R11, R11, RZ, P1 ;  /* 0x000000ff0b0b7207 */ /* 0x000fe20000800000 */
[----:B--2---:R2:W-:Y:S01]  /*3430*/  SYNCS.ARRIVE.TRANS64.RED.A1T0 RZ, [R0+URZ], RZ ;  /* 0x000000ff00ff79a7 */ /* 0x0045e200081004ff */
[----:B-1----:R-:W-:-:S02]  /*3440*/  LOP3.LUT P3, RZ, R6, 0x1, RZ, 0xc0, !PT ;  /* 0x0000000106ff7812 */ /* 0x002fc4000786c0ff */
[----:B------:R-:W-:-:S04]  /*3450*/  SEL R4, RZ, 0x1, P1 ;  /* 0x00000001ff047807 */ /* 0x000fc80000800000 */
[----:B------:R-:W-:Y:S02]  /*3460*/  LOP3.LUT R10, R10, R4, RZ, 0x3c, !PT ;  /* 0x000000040a0a7212 */ /* 0x000fe400078e3cff */
[----:B--2---:R-:W-:-:S04]  /*3470*/  SEL R0, RZ, 0x1, P0 ;  /* 0x00000001ff007807 */ /* 0x004fc80000000000 */
[----:B------:R-:W-:Y:S01]  /*3480*/  LOP3.LUT R9, R9, R0, RZ, 0x3c, !PT ;  /* 0x0000000009097212 */ /* 0x000fe200078e3cff */
[----:B------:R-:W-:Y:S06]  /*3490*/  @P3 BRA `(.L_x_64) ;  /* 0xfffffffc002c3947 */ /* 0x000fec000383ffff */
[----:B------:R-:W-:Y:S01]  /*34a0*/  ULEA UR5, UR6, UR37, 0x3 ;  /* 0x0000002506057291 */ /* 0x000fe2000f8e18ff */
[----:B------:R-:W-:-:S08]  /*34b0*/  SHF.L.U32 R2, R12, 0x1f, RZ ;  /* 0x0000001f0c027819 */ /* 0x000fd000000006ff */
[----:B------:R-:W1:Y:S02]  /*34c0*/  SYNCS.PHASECHK.TRANS64 P0, [UR5+0x160], R2 ;  /* 0x00016002ff0075a7 */ /* 0x000e640008001005 */
[----:B-1----:R-:W-:Y:S05]  /*34d0*/  @P0 BRA `(.L_x_65) ;  /* 0x0000000000080947 */ /* 0x002fea0003800000 */
[----:B------:R-:W1:Y:S02]  /*34e0*/  SYNCS.PHASECHK.TRANS64.TRYWAIT P0, [UR5+0x160], R2 ;  /* 0x00016002ff0075a7 */ /* 0x000e640008001105 */
[----:B-1----:R-:W-:Y:S05]  /*34f0*/  @!P0 BRA `(.L_x_66) ;  /* 0x0000007400808947 */ /* 0x002fea0003800000 */
.L_x_65:
[----:B------:R-:W-:-:S04]  /*3500*/  UIADD3 UR4, UPT, UPT, UR6, 0x1, URZ ;  /* 0x0000000106047890 */ /* 0x000fc8000fffe0ff */
[----:B------:R-:W-:-:S04]  /*3510*/  UISETP.NE.AND UP0, UPT, UR4, 0x2, UPT ;  /* 0x000000020400788c */ /* 0x000fc8000bf05270 */
[----:B------:R-:W-:Y:S02]  /*3520*/  USEL UR7, URZ, 0x1, UP0 ;  /* 0x00000001ff077887 */ /* 0x000fe40008000000 */
[----:B------:R-:W-:-:S04]  /*3530*/  USEL UR4, UR4, URZ, UP0 ;  /* 0x000000ff04047287 */ /* 0x000fc80008000000 */
[----:B------:R-:W-:Y:S01]  /*3540*/  ULEA UR4, UR4, UR37, 0x3 ;  /* 0x0000002504047291 */ /* 0x000fe2000f8e18ff */
[----:B-1----:R-:W-:-:S04]  /*3550*/  LOP3.LUT R2, R12, UR7, RZ, 0x3c, !PT ;  /* 0x000000070c027c12 */ /* 0x002fc8000f8e3cff */
[----:B------:R-:W-:-:S04]  /*3560*/  SHF.L.U32 R0, R2, 0x1f, RZ ;  /* 0x0000001f02007819 */ /* 0x000fc800000006ff */
[----:B------:R-:W1:Y:S02]  /*3570*/  SYNCS.PHASECHK.TRANS64 P0, [UR4+0x160], R0 ;  /* 0x00016000ff0075a7 */ /* 0x000e640008001004 */
[----:B-1----:R-:W-:Y:S05]  /*3580*/  @P0 EXIT ;  /* 0x000000000000094d */ /* 0x002fea0003800000 */
[----:B------:R-:W-:Y:S02]  /*3590*/  SHF.L.U32 R2, R2, 0x1f, RZ ;  /* 0x0000001f02027819 */ /* 0x000fe400000006ff */
[----:B------:R-:W-:-:S07]  /*35a0*/  MOV R0, UR4 ;  /* 0x0000000400007c02 */ /* 0x000fce0008000f00 */
.L_x_67:
[----:B-1----:R1:W2:Y:S02]  /*35b0*/  SYNCS.PHASECHK.TRANS64.TRYWAIT P0, [R0+URZ+0x160], R2 ;  /* 0x00016002000075a7 */ /* 0x0022a400080011ff */
[----:B--2---:R-:W-:Y:S05]  /*35c0*/  @!P0 NANOSLEEP.SYNCS 0x989680 ;  /* 0x009896800000895d */ /* 0x004fea0003900000 */
[----:B------:R-:W2:Y:S02]  /*35d0*/  @!P0 SYNCS.PHASECHK.TRANS64 P0, [R0+URZ+0x160], R2 ;  /* 0x00016002000085a7 */ /* 0x000ea400080010ff */
[----:B--2---:R-:W-:Y:S05]  /*35e0*/  @P0 EXIT ;  /* 0x000000000000094d */ /* 0x004fea0003800000 */
[----:B------:R-:W-:Y:S05]  /*35f0*/  BRA `(.L_x_67) ;  /* 0xfffffffc00ec7947 */ /* 0x000fea000383ffff */
.L_x_60:
[----:B------:R-:W-:Y:S05]  /*3600*/  BRA.U UP4, `(.L_x_68) ;  /* 0x0000001104a07547 */ /* 0x000fea000b800000 */
[----:B------:R-:W-:Y:S01]  /*3610*/  UMOV UR6, 0x40 ;  /* 0x0000004000067882 */ /* 0x000fe20000000000 */
[----:B------:R-:W-:Y:S01]  /*3620*/  NOP ;  /* 0x0000000000007918 */ /* 0x000fe20000000000 */
[----:B------:R-:W-:Y:S01]  /*3630*/  ULEA UR6, UR37, UR6, 0x18 ;  /* 0x0000000625067291 */ /* 0x000fe2000f8ec0ff */
[----:B------:R-:W-:Y:S02]  /*3640*/  UMOV UR7, 0x400 ;  /* 0x0000040000077882 */ /* 0x000fe40000000000 */
[----:B------:R-:W-:-:S06]  /*3650*/  ULEA UR37, UR37, UR7, 0x18 ;  /* 0x0000000725257291 */ /* 0x000fcc000f8ec0ff */
[----:B------:R-:W1:Y:S02]  /*3660*/  LDS.U8 R2, [UR6+0x1c] ;  /* 0x00001c06ff027984 */ /* 0x000e640008000000 */
[----:B-1----:R-:W-:-:S13]  /*3670*/  ISETP.NE.AND P0, PT, R2, RZ, PT ;  /* 0x000000ff0200720c */ /* 0x002fda0003f05270 */
[----:B------:R-:W-:Y:S05]  /*3680*/  @P0 BRA `(.L_x_69) ;  /* 0x0000000400080947 */ /* 0x000fea0003800000 */
[----:B------:R-:W-:Y:S02]  /*3690*/  UISETP.NE.U32.AND UP0, UPT, UR5, 0x1, UPT ;  /* 0x000000010500788c */ /* 0x000fe4000bf05070 */
[----:B------:R-:W-:-:S07]  /*36a0*/  UIADD3 UR8, UPT, UPT, UR6, 0x8, URZ ;  /* 0x0000000806087890 */ /* 0x000fce000fffe0ff */
[----:B------:R-:W-:Y:S05]  /*36b0*/  BRA.U !UP0, `(.L_x_70) ;  /* 0x00000001089c7547 */ /* 0x000fea000b800000 */
[----:B------:R-:W-:Y:S01]  /*36c0*/  ELECT P0, URZ, PT ;  /* 0x0000000000ff782f */ /* 0x000fe20003800000 */
[----:B------:R-:W-:-:S12]  /*36d0*/  BSSY B0, `(.L_x_70) ;  /* 0x0000025000007945 */ /* 0x000fd80003800000 */
[----:B------:R-:W-:Y:S05]  /*36e0*/  @!P0 BRA `(.L_x_71) ;  /* 0x00000000008c8947 */ /* 0x000fea0003800000 */
[----:B------:R-:W-:-:S05]  /*36f0*/  UMOV UR7, 0x10 ;  /* 0x0000001000077882 */ /* 0x000fca0000000000 */
[----:B------:R-:W-:Y:S04]  /*3700*/  DEPBAR.LE SB1, 0x36 ;  /* 0x00009d800000791a */ /* 0x000fe80000000000 */
[----:B------:R-:W1:Y:S02]  /*3710*/  UTCATOMSWS.2CTA.FIND_AND_SET.ALIGN UP1, UR7, UR7 ;  /* 0x00000007000775e3 */ /* 0x000e640008220800 */
[----:B-1----:R-:W-:Y:S01]  /*3720*/  MOV R9, UR7 ;  /* 0x0000000700097c02 */ /* 0x002fe20008000f00 */
[----:B------:R-:W-:Y:S06]  /*3730*/  BRA.U UP1, `(.L_x_72) ;  /* 0x0000000101187547 */ /* 0x000fec000b800000 */
.L_x_73:
[----:B------:R-:W-:Y:S05]  /*3740*/  NANOSLEEP 0x64 ;  /* 0x000000640000795d */ /* 0x000fea0003800000 */
[----:B------:R-:W-:-:S05]  /*3750*/  UMOV UR7, 0x10 ;  /* 0x0000001000077882 */ /* 0x000fca0000000000 */
[----:B------:R-:W-:Y:S04]  /*3760*/  DEPBAR.LE SB1, 0x36 ;  /* 0x00009d800000791a */ /* 0x000fe80000000000 */
[----:B------:R-:W1:Y:S02]  /*3770*/  UTCATOMSWS.2CTA.FIND_AND_SET.ALIGN UP1, UR7, UR7 ;  /* 0x00000007000775e3 */ /* 0x000e640008220800 */
[----:B-1----:R-:W-:Y:S01]  /*3780*/  MOV R9, UR7 ;  /* 0x0000000700097c02 */ /* 0x002fe20008000f00 */
[----:B------:R-:W-:Y:S05]  /*3790*/  BRA.U !UP1, `(.L_x_73) ;  /* 0xfffffffd09e87547 */ /* 0x000fea000b83ffff */
.L_x_72:
[----:B------:R-:W1:Y:S01]  /*37a0*/  LDS R5, [UR6+0x10] ;  /* 0x00001006ff057984 */ /* 0x000e620008000800 */
[----:B------:R-:W-:Y:S01]  /*37b0*/  IMAD.U32 R3, RZ, RZ, UR37 ;  /* 0x00000025ff037e24 */ /* 0x000fe2000f8e00ff */
[----:B------:R-:W-:-:S03]  /*37c0*/  MOV R2, UR4 ;  /* 0x0000000400027c02 */ /* 0x000fc60008000f00 */
[----:B------:R-:W-:Y:S01]  /*37d0*/  VIADD R3, R3, 0x200 ;  /* 0x0000020003037836 */ /* 0x000fe20000000000 */
[----:B-1----:R-:W-:-:S04]  /*37e0*/  SHF.L.U32 R5, R5, 0x1f, RZ ;  /* 0x0000001f05057819 */ /* 0x002fc800000006ff */
[----:B------:R-:W1:Y:S02]  /*37f0*/  SYNCS.PHASECHK.TRANS64.TRYWAIT P0, [UR6+0x8], R5 ;  /* 0x00000805ff0075a7 */ /* 0x000e640008001106 */
[----:B-1----:R-:W-:Y:S05]  /*3800*/  @P0 BRA `(.L_x_74) ;  /* 0x0000000000080947 */ /* 0x002fea0003800000 */
[----:B------:R-:W1:Y:S02]  /*3810*/  SYNCS.PHASECHK.TRANS64.TRYWAIT P0, [UR6+0x8], R5 ;  /* 0x00000805ff0075a7 */ /* 0x000e640008001106 */
[----:B-1----:R-:W-:Y:S05]  /*3820*/  @!P0 BRA `(.L_x_75) ;  /* 0x0000007000cc8947 */ /* 0x002fea0003800000 */
.L_x_74:
[----:B-1----:R-:W-:Y:S01]  /*3830*/  HFMA2 R4, -RZ, RZ, 0, 5.9604644775390625e-08 ;  /* 0x00000001ff047431 */ /* 0x002fe200000001ff */
[----:B------:R-:W-:Y:S01]  /*3840*/  UPRMT UR7, UR4, 0x654, UR8 ;  /* 0x0000065404077896 */ /* 0x000fe20008000008 */
[----:B------:R-:W-:Y:S01]  /*3850*/  IMAD.MOV.U32 R7, RZ, RZ, 0xffff ;  /* 0x0000ffffff077424 */ /* 0x000fe200078e00ff */
[----:B------:R-:W-:Y:S01]  /*3860*/  PRMT R2, R2, 0x654, R3 ;  /* 0x0000065402027816 */ /* 0x000fe20000000003 */
[----:B------:R-:W-:Y:S02]  /*3870*/  IMAD.MOV.U32 R5, RZ, RZ, 0x4 ;  /* 0x00000004ff057424 */ /* 0x000fe400078e00ff */
[----:B------:R-:W-:Y:S01]  /*3880*/  IMAD.SHL.U32 R8, R9, 0x20, RZ ;  /* 0x0000002009087824 */ /* 0x000fe200078e00ff */
[----:B------:R-:W-:Y:S02]  /*3890*/  MOV R3, UR7 ;  /* 0x0000000700037c02 */ /* 0x000fe40008000f00 */
[-C--:B------:R-:W-:Y:S01]  /*38a0*/  SHF.L.U32 R7, R7, R9.reuse, RZ ;  /* 0x0000000907077219 */ /* 0x080fe200000006ff */
[----:B------:R1:W-:Y:S01]  /*38b0*/  SYNCS.ARRIVE.TRANS64.RED RZ, [UR7], R5 ;  /* 0x00000005ffff79a7 */ /* 0x0003e20008000407 */
[----:B------:R-:W-:Y:S01]  /*38c0*/  SHF.L.U32 R6, R4, R9, RZ ;  /* 0x0000000904067219 */ /* 0x000fe200000006ff */
[----:B------:R1:W-:Y:S04]  /*38d0*/  STS [UR37+0x200], R8 ;  /* 0x00020008ff007988 */ /* 0x0003e80008000825 */
[----:B------:R1:W-:Y:S04]  /*38e0*/  STAS [R2.64], R9 ;  /* 0x0000000902007dbd */ /* 0x0003e8000c0008ff */
[----:B------:R1:W-:Y:S04]  /*38f0*/  ATOMS.OR RZ, [UR6+0x14], R7 ;  /* 0x00001407ffff798c */ /* 0x0003e8000b000006 */
[----:B------:R1:W-:Y:S04]  /*3900*/  ATOMS.OR RZ, [UR6+0x18], R6 ;  /* 0x00001806ffff798c */ /* 0x0003e8000b000006 */
[----:B------:R1:W-:Y:S02]  /*3910*/  ATOMS.XOR RZ, [UR6+0x10], R4 ;  /* 0x00001004ffff798c */ /* 0x0003e4000b800006 */
.L_x_71:
[----:B------:R-:W-:Y:S05]  /*3920*/  BSYNC B0 ;  /* 0x0000000000007941 */ /* 0x000fea0003800000 */
.L_x_70:
[----:B------:R-:W-:Y:S05]  /*3930*/  BRA.U UP0, `(.L_x_76) ;  /* 0x00000001006c7547 */ /* 0x000fea000b800000 */
[----:B------:R-:W-:-:S03]  /*3940*/  UMOV UR7, 0xffffffff ;  /* 0xffffffff00077882 */ /* 0x000fc60000000000 */
[----:B------:R-:W-:Y:S05]  /*3950*/  BRA.DIV UR7, `(.L_x_77) ;  /* 0x0000007207987947 */ /* 0x000fea000b800000 */
[----:B------:R-:W-:-:S13]  /*3960*/  ELECT P6, URZ, PT ;  /* 0x0000000000ff782f */ /* 0x000fda00038c0000 */
.L_x_198:
[----:B------:R-:W-:Y:S05]  /*3970*/  @!P6 BRA `(.L_x_76) ;  /* 0x00000000005ce947 */ /* 0x000fea0003800000 */
[----:B-1----:R-:W1:Y:S02]  /*3980*/  LDS R3, [UR6+0x10] ;  /* 0x00001006ff037984 */ /* 0x002e640008000800 */
[----:B-1----:R-:W-:-:S04]  /*3990*/  SHF.L.U32 R3, R3, 0x1f, RZ ;  /* 0x0000001f03037819 */ /* 0x002fc800000006ff */
[----:B------:R-:W1:Y:S02]  /*39a0*/  SYNCS.PHASECHK.TRANS64.TRYWAIT P0, [UR6+0x8], R3 ;  /* 0x00000803ff0075a7 */ /* 0x000e640008001106 */
[----:B-1----:R-:W-:Y:S05]  /*39b0*/  @P0 BRA `(.L_x_78) ;  /* 0x0000000000080947 */ /* 0x002fea0003800000 */
[----:B------:R-:W1:Y:S02]  /*39c0*/  SYNCS.PHASECHK.TRANS64.TRYWAIT P0, [UR6+0x8], R3 ;  /* 0x00000803ff0075a7 */ /* 0x000e640008001106 */
[----:B-1----:R-:W-:Y:S05]  /*39d0*/  @!P0 BRA `(.L_x_79) ;  /* 0x0000007000988947 */ /* 0x002fea0003800000 */
.L_x_78:
[----:B------:R-:W2:Y:S01]  /*39e0*/  LDS R5, [UR37+0x200] ;  /* 0x00020025ff057984 */ /* 0x000ea20008000800 */
[----:B-1----:R-:W-:Y:S02]  /*39f0*/  HFMA2 R2, -RZ, RZ, 0, 5.9604644775390625e-08 ;  /* 0x00000001ff027431 */ /* 0x002fe400000001ff */
[----:B------:R-:W-:Y:S01]  /*3a00*/  IMAD.MOV.U32 R3, RZ, RZ, 0xffff ;  /* 0x0000ffffff037424 */ /* 0x000fe200078e00ff */
[----:B------:R-:W-:Y:S01]  /*3a10*/  UPRMT UR7, UR4, 0x654, UR8 ;  /* 0x0000065404077896 */ /* 0x000fe20008000008 */
[----:B--2---:R-:W-:-:S03]  /*3a20*/  IMAD.SHL.U32 R4, R5, 0x20, RZ ;  /* 0x0000002005047824 */ /* 0x004fc600078e00ff */
[-C--:B------:R-:W-:Y:S02]  /*3a30*/  SHF.L.U32 R3, R3, R5.reuse, RZ ;  /* 0x0000000503037219 */ /* 0x080fe400000006ff */
[----:B------:R-:W-:Y:S01]  /*3a40*/  SHF.L.U32 R5, R2, R5, RZ ;  /* 0x0000000502057219 */ /* 0x000fe200000006ff */
[----:B------:R2:W-:Y:S04]  /*3a50*/  STS [UR37+0x200], R4 ;  /* 0x00020004ff007988 */ /* 0x0005e80008000825 */
[----:B------:R2:W-:Y:S04]  /*3a60*/  ATOMS.OR RZ, [UR6+0x14], R3 ;  /* 0x00001403ffff798c */ /* 0x0005e8000b000006 */
[----:B------:R2:W-:Y:S01]  /*3a70*/  ATOMS.OR RZ, [UR6+0x18], R5 ;  /* 0x00001805ffff798c */ /* 0x0005e2000b000006 */
[----:B------:R-:W-:Y:S03]  /*3a80*/  SYNCS.ARRIVE.TRANS64.RED.A1T0 RZ, [UR7], RZ ;  /* 0x000000ffffff79a7 */ /* 0x000fe60008100407 */
[----:B------:R2:W-:Y:S01]  /*3a90*/  ATOMS.XOR RZ, [UR6+0x10], R2 ;  /* 0x00001002ffff798c */ /* 0x0005e2000b800006 */
[----:B------:R-:W-:Y:S05]  /*3aa0*/  BRA `(.L_x_76) ;  /* 0x0000000000107947 */ /* 0x000fea0003800000 */
.L_x_69:
[----:B------:R-:W-:-:S05]  /*3ab0*/  MOV R2, 0xffffffff ;  /* 0xffffffff00027802 */ /* 0x000fca0000000f00 */
[----:B------:R1:W-:Y:S02]  /*3ac0*/  STS [UR37+0x200], R2 ;  /* 0x00020002ff007988 */ /* 0x0003e40008000825 */
[----:B-1----:R-:W-:Y:S02]  /*3ad0*/  MOV R2, 0x3af0 ;  /* 0x00003af000027802 */ /* 0x002fe40000000f00 */
[----:B-----5:R-:W-:Y:S05]  /*3ae0*/  CALL.REL.NOINC `($__internal_1_$__cuda_sm10x_tcgen05_guardrail_trap_phase_invalid_during_alloc) ;  /* 0x0000007800687944 */ /* 0x020fea0003c00000 */
.L_x_76:
[----:B------:R-:W-:Y:S05]  /*3af0*/  WARPSYNC.ALL ;  /* 0x0000000000007948 */ /* 0x000fea0003800000 */
[----:B------:R-:W3:Y:S01]  /*3b00*/  S2UR UR8, SR_CgaCtaId ;  /* 0x00000000000879c3 */ /* 0x000ee20000008800 */
[----:B------:R-:W-:Y:S01]  /*3b10*/  UMOV UR6, 0x400 ;  /* 0x0000040000067882 */ /* 0x000fe20000000000 */
[----:B------:R-:W-:-:S06]  /*3b20*/  NOP ;  /* 0x0000000000007918 */ /* 0x000fcc0000000000 */
[----:B------:R-:W-:Y:S06]  /*3b30*/  BAR.ARV 0x6, 0xa0 ;  /* 0x0182800000007b1d */ /* 0x000fec0000002000 */
[----:B------:R-:W-:Y:S01]  /*3b40*/  LOP3.LUT R10, R10, 0xffff, RZ, 0xc0, !PT ;  /* 0x0000ffff0a0a7812 */ /* 0x000fe200078ec0ff */
[----:B-1----:R-:W-:Y:S01]  /*3b50*/  IMAD.MOV.U32 R9, RZ, RZ, 0x1 ;  /* 0x00000001ff097424 */ /* 0x002fe200078e00ff */
[----:B------:R-:W-:Y:S01]  /*3b60*/  LOP3.LUT R0, R0, 0xffff, RZ, 0xc0, !PT ;  /* 0x0000ffff00007812 */ /* 0x000fe200078ec0ff */
[----:B------:R-:W-:Y:S01]  /*3b70*/  IMAD.MOV.U32 R8, RZ, RZ, RZ ;  /* 0x000000ffff087224 */ /* 0x000fe200078e00ff */
[----:B------:R-:W-:Y:S01]  /*3b80*/  R2UR UR13, R10 ;  /* 0x000000000a0d72ca */ /* 0x000fe200000e0000 */
[----:B------:R-:W-:Y:S01]  /*3b90*/  UMOV UR22, URZ ;  /* 0x000000ff00167c82 */ /* 0x000fe20008000000 */
[----:B------:R-:W-:Y:S01]  /*3ba0*/  R2UR UR12, R0 ;  /* 0x00000000000c72ca */ /* 0x000fe200000e0000 */
[----:B------:R-:W-:Y:S01]  /*3bb0*/  UMOV UR21, URZ ;  /* 0x000000ff00157c82 */ /* 0x000fe20008000000 */
[----:B------:R-:W-:Y:S01]  /*3bc0*/  UMOV UR20, URZ ;  /* 0x000000ff00147c82 */ /* 0x000fe20008000000 */
[----:B------:R-:W-:-:S02]  /*3bd0*/  UISETP.NE.AND UP2, UPT, UR5, URZ, UPT ;  /* 0x000000ff0500728c */ /* 0x000fc4000bf45270 */
[----:B---3--:R-:W-:Y:S01]  /*3be0*/  ULEA UR8, UR8, UR6, 0x18 ;  /* 0x0000000608087291 */ /* 0x008fe2000f8ec0ff */
[----:B------:R-:W1:Y:S03]  /*3bf0*/  LDCU UR6, c[0x0][0x38c] ;  /* 0x00007180ff0677ac */ /* 0x000e660008000800 */
[----:B------:R-:W-:Y:S02]  /*3c00*/  UIADD3 UR14, UPT, UPT, UR8, 0x6400, URZ ;  /* 0x00006400080e7890 */ /* 0x000fe4000fffe0ff */
[----:B------:R-:W-:-:S03]  /*3c10*/  UIADD3 UR15, UPT, UPT, UR8, 0x16400, URZ ;  /* 0x00016400080f7890 */ /* 0x000fc6000fffe0ff */
[----:B--2---:R-:W2:Y:S01]  /*3c20*/  LDS R2, [UR8+0x200] ;  /* 0x00020008ff027984 */ /* 0x004ea20008000800 */
[----:B------:R-:W-:Y:S02]  /*3c30*/  USHF.R.U32.HI UR14, URZ, 0x4, UR14 ;  /* 0x00000004ff0e7899 */ /* 0x000fe4000801160e */
[----:B------:R-:W-:Y:S02]  /*3c40*/  USHF.R.U32.HI UR15, URZ, 0x4, UR15 ;  /* 0x00000004ff0f7899 */ /* 0x000fe4000801160f */
[----:B------:R-:W-:Y:S02]  /*3c50*/  ULOP3.LUT UR14, UR14, 0x3fff, URZ, 0xc0, !UPT ;  /* 0x00003fff0e0e7892 */ /* 0x000fe4000f8ec0ff */
[----:B------:R-:W-:Y:S02]  /*3c60*/  ULOP3.LUT UR15, UR15, 0x3fff, URZ, 0xc0, !UPT ;  /* 0x00003fff0f0f7892 */ /* 0x000fe4000f8ec0ff */
[----:B------:R-:W-:Y:S02]  /*3c70*/  ULOP3.LUT UR14, UR14, 0x10000, URZ, 0xfc, !UPT ;  /* 0x000100000e0e7892 */ /* 0x000fe4000f8efcff */
[----:B-1----:R-:W-:-:S02]  /*3c80*/  UIADD3 UR6, UPT, UPT, UR6, 0x3f, URZ ;  /* 0x0000003f06067890 */ /* 0x002fc4000fffe0ff */
[----:B------:R-:W-:Y:S02]  /*3c90*/  ULOP3.LUT UR15, UR15, 0x10000, URZ, 0xfc, !UPT ;  /* 0x000100000f0f7892 */ /* 0x000fe4000f8efcff */
[----:B------:R-:W-:Y:S01]  /*3ca0*/  USHF.R.S32.HI UR7, URZ, 0x1f, UR6 ;  /* 0x0000001fff077899 */ /* 0x000fe20008011406 */
[----:B------:R-:W-:Y:S01]  /*3cb0*/  UMOV UR28, 0x0 ;  /* 0x00000000001c7882 */ /* 0x000fe20000000000 */
[----:B------:R-:W-:Y:S02]  /*3cc0*/  UMOV UR29, 0x8400010 ;  /* 0x08400010001d7882 */ /* 0x000fe40000000000 */
[----:B------:R-:W-:Y:S01]  /*3cd0*/  ULEA.HI UR7, UR7, UR6, URZ, 0x6 ;  /* 0x0000000607077291 */ /* 0x000fe2000f8f30ff */
[----:B------:R-:W-:Y:S01]  /*3ce0*/  UMOV UR26, 0x0 ;  /* 0x00000000001a7882 */ /* 0x000fe20000000000 */
[----:B------:R-:W-:Y:S02]  /*3cf0*/  UMOV UR27, 0x8400010 ;  /* 0x08400010001b7882 */ /* 0x000fe40000000000 */
[----:B------:R-:W-:-:S04]  /*3d00*/  USHF.R.S32.HI UR7, URZ, 0x6, UR7 ;  /* 0x00000006ff077899 */ /* 0x000fc80008011407 */
[----:B------:R-:W-:-:S04]  /*3d10*/  UISETP.LT.AND UP0, UPT, UR7, 0x1, UPT ;  /* 0x000000010700788c */ /* 0x000fc8000bf01270 */
[----:B------:R-:W-:Y:S01]  /*3d20*/  USEL UR23, UR7, 0x1, !UP0 ;  /* 0x0000000107177887 */ /* 0x000fe2000c000000 */
[----:B--2---:R-:W-:Y:S02]  /*3d30*/  R2UR UR24, R2 ;  /* 0x00000000021872ca */ /* 0x004fe400000e0000 */
[----:B------:R-:W-:-:S13]  /*3d40*/  CS2R R2, SRZ ;  /* 0x0000000000027805 */ /* 0x000fda000001ff00 */
.L_x_87:
[C---:B------:R-:W-:Y:S02]  /*3d50*/  LEA R0, R8.reuse, UR8, 0x3 ;  /* 0x0000000808007c11 */ /* 0x040fe4000f8e18ff */
[----:B------:R-:W-:Y:S02]  /*3d60*/  SHF.L.U32 R4, R3, 0x1f, RZ ;  /* 0x0000001f03047819 */ /* 0x000fe400000006ff */
[----:B------:R-:W-:Y:S02]  /*3d70*/  LEA R5, R8, UR8, 0x4 ;  /* 0x0000000808057c11 */ /* 0x000fe4000f8e20ff */
[----:B------:R-:W1:Y:S02]  /*3d80*/  SYNCS.PHASECHK.TRANS64.TRYWAIT P0, [R0+URZ+0x150], R4 ;  /* 0x00015004000075a7 */ /* 0x000e6400080011ff */
[----:B-1-34-:R-:W-:Y:S05]  /*3d90*/  @!P0 BRA `(.L_x_80) ;  /* 0x0000006c00c08947 */ /* 0x01afea0003800000 */
.L_x_199:
[----:B-1----:R-:W1:Y:S01]  /*3da0*/  LDS.128 R4, [R5+0x1e0] ;  /* 0x0001e00005047984 */ /* 0x002e620000000c00 */
[----:B------:R-:W-:Y:S02]  /*3db0*/  VIADD R0, R0, 0x160 ;  /* 0x0000016000007836 */ /* 0x000fe40000000000 */
[----:B------:R-:W-:Y:S01]  /*3dc0*/  VIADD R8, R8, 0x1 ;  /* 0x0000000108087836 */ /* 0x000fe20000000000 */
[----:B------:R-:W-:Y:S01]  /*3dd0*/  @!PT LDS RZ, [RZ] ;  /* 0x00000000fffff984 */ /* 0x000fe20000000800 */
[----:B------:R-:W-:Y:S01]  /*3de0*/  @!PT LDS RZ, [RZ] ;  /* 0x00000000fffff984 */ /* 0x000fe20000000800 */
[----:B------:R-:W-:Y:S01]  /*3df0*/  @!PT LDS RZ, [RZ] ;  /* 0x00000000fffff984 */ /* 0x000fe20000000800 */
[----:B------:R-:W-:Y:S01]  /*3e00*/  @!PT LDS RZ, [RZ] ;  /* 0x00000000fffff984 */ /* 0x000fe20000000800 */
[----:B------:R2:W-:Y:S06]  /*3e10*/  MEMBAR.ALL.CTA ;  /* 0x0000000000007992 */ /* 0x0005ec0000008000 */
[----:B--2---:R-:W2:Y:S01]  /*3e20*/  FENCE.VIEW.ASYNC.S ;  /* 0x00000000000073c6 */ /* 0x004ea20000000000 */
[----:B------:R-:W-:-:S04]  /*3e30*/  PRMT R0, RZ, 0x654, R0 ;  /* 0x00000654ff007816 */ /* 0x000fc80000000000 */
[----:B--2---:R2:W-:Y:S01]  /*3e40*/  SYNCS.ARRIVE.TRANS64.RED.A1T0 RZ, [R0+URZ], RZ ;  /* 0x000000ff00ff79a7 */ /* 0x0045e200081004ff */
[----:B-1----:R-:W-:Y:S01]  /*3e50*/  LOP3.LUT P1, RZ, R6, 0x1, RZ, 0xc0, !PT ;  /* 0x0000000106ff7812 */ /* 0x002fe2000782c0ff */
[----:B--2---:R-:W-:-:S12]  /*3e60*/  BRA.U UP2, `(.L_x_81) ;  /* 0x0000000102e07547 */ /* 0x004fd8000b800000 */
[----:B------:R-:W1:Y:S01]  /*3e70*/  LDCU UR6, c[0x0][0x38c] ;  /* 0x00007180ff0677ac */ /* 0x000e620008000800 */
[----:B------:R-:W-:Y:S02]  /*3e80*/  PLOP3.LUT P2, PT, PT, PT, PT, 0x80, 0x8 ;  /* 0x000000000008781c */ /* 0x000fe40003f4f070 */
[----:B------:R-:W-:Y:S01]  /*3e90*/  SHF.L.U32 R4, R9, 0x1f, RZ ;  /* 0x0000001f09047819 */ /* 0x000fe200000006ff */
[----:B------:R-:W-:Y:S02]  /*3ea0*/  ULEA UR10, UR22, UR8, 0x3 ;  /* 0x00000008160a7291 */ /* 0x000fe4000f8e18ff */
[----:B------:R-:W-:Y:S02]  /*3eb0*/  ULEA UR11, UR22, UR24, 0x7 ;  /* 0x00000018160b7291 */ /* 0x000fe4000f8e38ff */
[----:B-1----:R-:W-:-:S06]  /*3ec0*/  UISETP.GE.AND UP0, UPT, UR6, 0x1, UPT ;  /* 0x000000010600788c */ /* 0x002fcc000bf06270 */
[----:B------:R-:W-:-:S05]  /*3ed0*/  PLOP3.LUT P0, PT, PT, PT, UP0, 0x80, 0x8 ;  /* 0x000000000008781c */ /* 0x000fca0003f0f008 */
[----:B------:R-:W-:-:S08]  /*3ee0*/  @UP0 ULEA UR6, UR21, UR8, 0x3 ;  /* 0x0000000815060291 */ /* 0x000fd0000f8e18ff */
[----:B------:R-:W-:-:S04]  /*3ef0*/  @P0 SHF.L.U32 R0, R2, 0x1f, RZ ;  /* 0x0000001f02000819 */ /* 0x000fc800000006ff */
[----:B------:R1:W2:Y:S01]  /*3f00*/  @P0 SYNCS.PHASECHK.TRANS64.TRYWAIT P2, [UR6], R0 ;  /* 0x00000000ff0005a7 */ /* 0x0002a20008041106 */
[----:B------:R-:W3:Y:S02]  /*3f10*/  SYNCS.PHASECHK.TRANS64.TRYWAIT P0, [UR10+0x190], R4 ;  /* 0x00019004ff0075a7 */ /* 0x000ee4000800110a */
[----:B-123--:R-:W-:Y:S05]  /*3f20*/  @!P0 BRA `(.L_x_82) ;  /* 0x0000006c00708947 */ /* 0x00efea0003800000 */
.L_x_201:
[----:B------:R-:W-:Y:S01]  /*3f30*/  UMOV UR19, UR20 ;  /* 0x0000001400137c82 */ /* 0x000fe20008000000 */
[----:B------:R-:W-:Y:S05]  /*3f40*/  BRA.U !UP0, `(.L_x_83) ;  /* 0x0000000108987547 */ /* 0x000fea000b800000 */
[----:B------:R-:W-:Y:S02]  /*3f50*/  UIADD3 UR19, UPT, UPT, UR23, UR20, URZ ;  /* 0x0000001417137290 */ /* 0x000fe4000fffe0ff */
[----:B------:R-:W-:Y:S01]  /*3f60*/  UPLOP3.LUT UP3, UPT, UPT, UPT, UPT, 0x40, 0x4 ;  /* 0x000000000004789c */ /* 0x000fe20003f6e870 */
[----:B------:R-:W-:Y:S01]  /*3f70*/  UMOV UR18, UR7 ;  /* 0x0000000700127c82 */ /* 0x000fe20008000000 */
[----:B------:R-:W-:-:S09]  /*3f80*/  UMOV UR17, UR21 ;  /* 0x0000001500117c82 */ /* 0x000fd20008000000 */
.L_x_86:
[----:B--2---:R-:W-:Y:S01]  /*3f90*/  ULEA UR9, UR17, UR8, 0x3 ;  /* 0x0000000811097291 */ /* 0x004fe2000f8e18ff */
[----:B---3--:R-:W-:Y:S11]  /*3fa0*/  @P2 BRA `(.L_x_84) ;  /* 0x00000000000c2947 */ /* 0x008ff60003800000 */
[----:B-1----:R-:W-:Y:S04]  /*3fb0*/  SHF.L.U32 R4, R2, 0x1f, RZ ;  /* 0x0000001f02047819 */ /* 0x002fe800000006ff */
[----:B------:R-:W1:Y:S02]  /*3fc0*/  SYNCS.PHASECHK.TRANS64.TRYWAIT P0, [UR9], R4 ;  /* 0x00000004ff0075a7 */ /* 0x000e640008001109 */
[----:B-1----:R-:W-:Y:S05]  /*3fd0*/  @!P0 BRA `(.L_x_85) ;  /* 0x0000006c005c8947 */ /* 0x002fea0003800000 */
.L_x_84:
[----:B------:R-:W-:Y:S01]  /*3fe0*/  UISETP.NE.AND UP0, UPT, UR18, 0x1, UPT ;  /* 0x000000011200788c */ /* 0x000fe2000bf05270 */
[----:B------:R-:W-:Y:S01]  /*3ff0*/  PLOP3.LUT P2, PT, PT, PT, PT, 0x80, 0x8 ;  /* 0x000000000008781c */ /* 0x000fe20003f4f070 */
[----:B------:R-:W-:Y:S02]  /*4000*/  UIADD3 UR21, UPT, UPT, UR17, 0x1, URZ ;  /* 0x0000000111157890 */ /* 0x000fe4000fffe0ff */
[----:B------:R-:W-:Y:S02]  /*4010*/  ULEA UR30, UR17, UR15, 0x9 ;  /* 0x0000000f111e7291 */ /* 0x000fe4000f8e48ff */
[----:B------:R-:W-:Y:S01]  /*4020*/  UISETP.NE.AND UP1, UPT, UR21, 0x10, UPT ;  /* 0x000000101500788c */ /* 0x000fe2000bf25270 */
[----:B------:R-:W-:Y:S01]  /*4030*/  PLOP3.LUT P0, PT, PT, PT, UP0, 0x80, 0x8 ;  /* 0x000000000008781c */ /* 0x000fe20003f0f008 */
[----:B------:R-:W-:Y:S02]  /*4040*/  ULEA UR32, UR17, UR14, 0x8 ;  /* 0x0000000e11207291 */ /* 0x000fe4000f8e40ff */
[----:B------:R-:W-:Y:S02]  /*4050*/  USEL UR16, URZ, 0x1, UP1 ;  /* 0x00000001ff107887 */ /* 0x000fe40008800000 */
[----:B------:R-:W-:Y:S02]  /*4060*/  USEL UR21, UR21, URZ, UP1 ;  /* 0x000000ff15157287 */ /* 0x000fe40008800000 */
[----:B------:R-:W-:Y:S02]  /*4070*/  UIADD3 UR36, UPT, UPT, UR30, 0x2, URZ ;  /* 0x000000021e247890 */ /* 0x000fe4000fffe0ff */
[----:B------:R-:W-:Y:S01]  /*4080*/  @UP0 ULEA UR6, UR21, UR8, 0x3 ;  /* 0x0000000815060291 */ /* 0x000fe2000f8e18ff */
[----:B------:R-:W-:Y:S01]  /*4090*/  LOP3.LUT R2, R2, UR16, RZ, 0x3c, !PT ;  /* 0x0000001002027c12 */ /* 0x000fe2000f8e3cff */
[----:B------:R-:W-:Y:S02]  /*40a0*/  UIADD3 UR34, UPT, UPT, UR32, 0x2, URZ ;  /* 0x0000000220227890 */ /* 0x000fe4000fffe0ff */
[----:B------:R-:W-:Y:S01]  /*40b0*/  UIADD3 UR9, UPT, UPT, UR9, 0x80, URZ ;  /* 0x0000008009097890 */ /* 0x000fe2000fffe0ff */
[----:B-1----:R-:W-:Y:S01]  /*40c0*/  @P0 SHF.L.U32 R0, R2, 0x1f, RZ ;  /* 0x0000001f02000819 */ /* 0x002fe200000006ff */
[----:B------:R-:W-:Y:S01]  /*40d0*/  UMOV UR31, 0x80004020 ;  /* 0x80004020001f7882 */ /* 0x000fe20000000000 */
[----:B------:R-:W-:Y:S01]  /*40e0*/  UMOV UR33, 0x80004020 ;  /* 0x8000402000217882 */ /* 0x000fe20000000000 */
[----:B------:R-:W-:Y:S01]  /*40f0*/  UMOV UR37, 0x80004020 ;  /* 0x8000402000257882 */ /* 0x000fe20000000000 */
[----:B------:R2:W3:Y:S01]  /*4100*/  @P0 SYNCS.PHASECHK.TRANS64.TRYWAIT P2, [UR6], R0 ;  /* 0x00000000ff0005a7 */ /* 0x0004e20008041106 */
[----:B------:R-:W-:Y:S01]  /*4110*/  UIADD3 UR20, UPT, UPT, UR20, 0x1, URZ ;  /* 0x0000000114147890 */ /* 0x000fe2000fffe0ff */
[----:B------:R2:W-:Y:S01]  /*4120*/  UTCQMMA.2CTA gdesc[UR32], gdesc[UR30], tmem[UR11], tmem[UR28], idesc[UR29], UP3 ;  /* 0x00ff1c1e200075ea */ /* 0x0005e20009a0030b */
[----:B------:R-:W-:Y:S02]  /*4130*/  UIADD3 UR18, UPT, UPT, UR18, -0x1, URZ ;  /* 0xffffffff12127890 */ /* 0x000fe4000fffe0ff */
[----:B------:R-:W-:Y:S02]  /*4140*/  UISETP.NE.AND UP0, UPT, UR20, UR19, UPT ;  /* 0x000000131400728c */ /* 0x000fe4000bf05270 */
[----:B------:R-:W-:Y:S01]  /*4150*/  UPLOP3.LUT UP3, UPT, UPT, UPT, UPT, 0x80, 0x8 ;  /* 0x000000000008789c */ /* 0x000fe20003f6f070 */
[----:B------:R-:W-:Y:S01]  /*4160*/  UMOV UR35, 0x80004020 ;  /* 0x8000402000237882 */ /* 0x000fe20000000000 */
[----:B------:R-:W-:Y:S01]  /*4170*/  UMOV UR17, UR21 ;  /* 0x0000001500117c82 */ /* 0x000fe20008000000 */
[----:B------:R2:W-:Y:S01]  /*4180*/  UTCQMMA.2CTA gdesc[UR34], gdesc[UR36], tmem[UR11], tmem[UR26], idesc[UR27], UPT ;  /* 0x00ff1a24220075ea */ /* 0x0005e2000ba0030b */
[----:B------:R2:W-:Y:S03]  /*4190*/  UTCBAR.2CTA.MULTICAST [UR9], URZ, UR13 ;  /* 0x000000ff090073e9 */ /* 0x0005e6000820080d */
[----:B------:R-:W-:Y:S05]  /*41a0*/  BRA.U UP0, `(.L_x_86) ;  /* 0xfffffffd00787547 */ /* 0x000fea000b83ffff */
.L_x_83:
[----:B------:R-:W-:Y:S01]  /*41b0*/  UIADD3 UR10, UPT, UPT, UR10, 0x170, URZ ;  /* 0x000001700a0a7890 */ /* 0x000fe2000fffe0ff */
[----:B------:R-:W-:-:S08]  /*41c0*/  UMOV UR20, UR19 ;  /* 0x0000001300147c82 */ /* 0x000fd00008000000 */
[----:B------:R4:W-:Y:S01]  /*41d0*/  UTCBAR.2CTA.MULTICAST [UR10], URZ, UR12 ;  /* 0x000000ff0a0073e9 */ /* 0x0009e2000820080c */
[----:B------:R-:W-:Y:S02]  /*41e0*/  NOP ;  /* 0x0000000000007918 */ /* 0x000fe40000000000 */
.L_x_81:
[----:B------:R-:W-:Y:S01]  /*41f0*/  UIADD3 UR22, UPT, UPT, UR22, 0x1, URZ ;  /* 0x0000000116167890 */ /* 0x000fe2000fffe0ff */
[----:B------:R-:W-:-:S03]  /*4200*/  ISETP.NE.AND P0, PT, R8, 0x2, PT ;  /* 0x000000020800780c */ /* 0x000fc60003f05270 */
[----:B------:R-:W-:Y:S01]  /*4210*/  UISETP.NE.AND UP0, UPT, UR22, 0x4, UPT ;  /* 0x000000041600788c */ /* 0x000fe2000bf05270 */
[----:B-12---:R-:W-:Y:S02]  /*4220*/  SEL R0, RZ, 0x1, P0 ;  /* 0x00000001ff007807 */ /* 0x006fe40000000000 */
[----:B------:R-:W-:Y:S01]  /*4230*/  SEL R8, R8, RZ, P0 ;  /* 0x000000ff08087207 */ /* 0x000fe20000000000 */
[----:B------:R-:W-:Y:S01]  /*4240*/  USEL UR6, URZ, 0x1, UP0 ;  /* 0x00000001ff067887 */ /* 0x000fe20008000000 */
[----:B------:R-:W-:Y:S01]  /*4250*/  LOP3.LUT R3, R3, R0, RZ, 0x3c, !PT ;  /* 0x0000000003037212 */ /* 0x000fe200078e3cff */
[----:B------:R-:W-:-:S04]  /*4260*/  USEL UR22, UR22, URZ, UP0 ;  /* 0x000000ff16167287 */ /* 0x000fc80008000000 */
[----:B------:R-:W-:Y:S01]  /*4270*/  LOP3.LUT R9, R9, UR6, RZ, 0x3c, !PT ;  /* 0x0000000609097c12 */ /* 0x000fe2000f8e3cff */
[----:B------:R-:W-:Y:S07]  /*4280*/  @P1 BRA `(.L_x_87) ;  /* 0xfffffff800b01947 */ /* 0x000fee000383ffff */
[----:B------:R-:W1:Y:S01]  /*4290*/  S2UR UR6, SR_CgaCtaId ;  /* 0x00000000000679c3 */ /* 0x000e620000008800 */
[----:B------:R-:W-:Y:S01]  /*42a0*/  ELECT P0, URZ, PT ;  /* 0x0000000000ff782f */ /* 0x000fe20003800000 */
[----:B------:R-:W-:Y:S01]  /*42b0*/  HFMA2 R0, -RZ, RZ, 0, 5.9604644775390625e-08 ;  /* 0x00000001ff007431 */ /* 0x000fe200000001ff */
[----:B------:R-:W-:-:S05]  /*42c0*/  UMOV UR7, 0x40 ;  /* 0x0000004000077882 */ /* 0x000fca0000000000 */
[----:B------:R-:W-:Y:S01]  /*42d0*/  UVIRTCOUNT.DEALLOC.SMPOOL 0x80 ;  /* 0x000000800000784c */ /* 0x000fe20000000000 */
[----:B------:R-:W-:Y:S02]  /*42e0*/  UISETP.NE.AND UP0, UPT, UR5, URZ, UPT ;  /* 0x000000ff0500728c */ /* 0x000fe4000bf05270 */
[----:B-1----:R-:W-:-:S09]  /*42f0*/  ULEA UR6, UR6, UR7, 0x18 ;  /* 0x0000000706067291 */ /* 0x002fd2000f8ec0ff */
[----:B------:R1:W-:Y:S01]  /*4300*/  @P0 STS.U8 [UR6+0x1c], R0 ;  /* 0x00001c00ff000988 */ /* 0x0003e20008000006 */
[----:B------:R-:W-:Y:S05]  /*4310*/  BRA.U UP0, `(.L_x_88) ;  /* 0x0000000100a07547 */ /* 0x000fea000b800000 */
[----:B------:R-:W-:Y:S01]  /*4320*/  UIADD3 UR5, UPT, UPT, UR8, 0x190, URZ ;  /* 0x0000019008057890 */ /* 0x000fe2000fffe0ff */
[----:B------:R-:W-:-:S03]  /*4330*/  SHF.L.U32 R2, R9, 0x1f, RZ ;  /* 0x0000001f09027819 */ /* 0x000fc600000006ff */
[----:B------:R-:W-:-:S09]  /*4340*/  ULEA UR7, UR22, UR5, 0x3 ;  /* 0x0000000516077291 */ /* 0x000fd2000f8e18ff */
[----:B------:R-:W2:Y:S02]  /*4350*/  SYNCS.PHASECHK.TRANS64.TRYWAIT P0, [UR7], R2 ;  /* 0x00000002ff0075a7 */ /* 0x000ea40008001107 */
[----:B--2---:R-:W-:Y:S05]  /*4360*/  @!P0 BRA `(.L_x_89) ;  /* 0x0000006800908947 */ /* 0x004fea0003800000 */
.L_x_204:
[----:B------:R-:W-:-:S04]  /*4370*/  UIADD3 UR9, UPT, UPT, UR22, 0x1, URZ ;  /* 0x0000000116097890 */ /* 0x000fc8000fffe0ff */
[----:B------:R-:W-:-:S04]  /*4380*/  UISETP.NE.AND UP1, UPT, UR9, 0x4, UPT ;  /* 0x000000040900788c */ /* 0x000fc8000bf25270 */
[----:B----4-:R-:W-:Y:S02]  /*4390*/  USEL UR10, URZ, 0x1, UP1 ;  /* 0x00000001ff0a7887 */ /* 0x010fe40008800000 */
[----:B------:R-:W-:-:S04]  /*43a0*/  USEL UR9, UR9, URZ, UP1 ;  /* 0x000000ff09097287 */ /* 0x000fc80008800000 */
[----:B------:R-:W-:Y:S01]  /*43b0*/  ULEA UR7, UR9, UR5, 0x3 ;  /* 0x0000000509077291 */ /* 0x000fe2000f8e18ff */
[----:B-1----:R-:W-:-:S04]  /*43c0*/  LOP3.LUT R2, R9, UR10, RZ, 0x3c, !PT ;  /* 0x0000000a09027c12 */ /* 0x002fc8000f8e3cff */
[----:B------:R-:W-:-:S04]  /*43d0*/  SHF.L.U32 R3, R2, 0x1f, RZ ;  /* 0x0000001f02037819 */ /* 0x000fc800000006ff */
[----:B------:R-:W1:Y:S02]  /*43e0*/  SYNCS.PHASECHK.TRANS64.TRYWAIT P0, [UR7], R3 ;  /* 0x00000003ff0075a7 */ /* 0x000e640008001107 */
[----:B-1----:R-:W-:Y:S05]  /*43f0*/  @!P0 BRA `(.L_x_90) ;  /* 0x0000006800848947 */ /* 0x002fea0003800000 */
.L_x_206:
        /* <DEDUP_REMOVED lines=9> */
.L_x_208:
[----:B------:R-:W-:-:S04]  /*4490*/  UIADD3 UR9, UPT, UPT, UR9, 0x1, URZ ;  /* 0x0000000109097890 */ /* 0x000fc8000fffe0ff */
[----:B------:R-:W-:-:S04]  /*44a0*/  UISETP.NE.AND UP1, UPT, UR9, 0x4, UPT ;  /* 0x000000040900788c */ /* 0x000fc8000bf25270 */
[----:B------:R-:W-:Y:S02]  /*44b0*/  USEL UR7, URZ, 0x1, UP1 ;  /* 0x00000001ff077887 */ /* 0x000fe40008800000 */
[----:B------:R-:W-:-:S04]  /*44c0*/  USEL UR9, UR9, URZ, UP1 ;  /* 0x000000ff09097287 */ /* 0x000fc80008800000 */
[----:B------:R-:W-:Y:S01]  /*44d0*/  ULEA UR9, UR9, UR5, 0x3 ;  /* 0x0000000509097291 */ /* 0x000fe2000f8e18ff */
[----:B------:R-:W-:-:S04]  /*44e0*/  LOP3.LUT R2, R2, UR7, RZ, 0x3c, !PT ;  /* 0x0000000702027c12 */ /* 0x000fc8000f8e3cff */
[----:B------:R-:W-:Y:S01]  /*44f0*/  SHF.L.U32 R2, R2, 0x1f, RZ ;  /* 0x0000001f02027819 */ /* 0x000fe200000006ff */
[----:B-1----:R-:W-:-:S04]  /*4500*/  IMAD.U32 R0, RZ, RZ, UR9 ;  /* 0x00000009ff007e24 */ /* 0x002fc8000f8e00ff */
[----:B------:R1:W2:Y:S03]  /*4510*/  SYNCS.PHASECHK.TRANS64.TRYWAIT P0, [R0+URZ], R2 ;  /* 0x00000002000075a7 */ /* 0x0002a600080011ff */
[----:B--2---:R-:W-:Y:S05]  /*4520*/  @!P0 NANOSLEEP.SYNCS 0x989680 ;  /* 0x009896800000895d */ /* 0x004fea0003900000 */
[----:B------:R-:W2:Y:S02]  /*4530*/  @!P0 SYNCS.PHASECHK.TRANS64 P0, [R0+URZ], R2 ;  /* 0x00000002000085a7 */ /* 0x000ea400080010ff */
[----:B--2---:R-:W-:Y:S05]  /*4540*/  @P0 BRA `(.L_x_92) ;  /* 0x0000000000200947 */ /* 0x004fea0003800000 */
.L_x_93:
[----:B--2---:R2:W4:Y:S02]  /*4550*/  SYNCS.PHASECHK.TRANS64.TRYWAIT P0, [R0+URZ], R2 ;  /* 0x00000002000075a7 */ /* 0x00452400080011ff */
[----:B----4-:R-:W-:Y:S05]  /*4560*/  @!P0 NANOSLEEP.SYNCS 0x989680 ;  /* 0x009896800000895d */ /* 0x010fea0003900000 */
[----:B------:R-:W4:Y:S02]  /*4570*/  @!P0 SYNCS.PHASECHK.TRANS64 P0, [R0+URZ], R2 ;  /* 0x00000002000085a7 */ /* 0x000f2400080010ff */
[----:B----4-:R-:W-:Y:S05]  /*4580*/  @!P0 BRA `(.L_x_93) ;  /* 0xfffffffc00f08947 */ /* 0x010fea000383ffff */
[----:B------:R-:W-:Y:S05]  /*4590*/  BRA `(.L_x_92) ;  /* 0x00000000000c7947 */ /* 0x000fea0003800000 */
.L_x_88:
[----:B------:R-:W-:-:S04]  /*45a0*/  UIADD3 UR5, UPT, UPT, UR8, 0x1d0, URZ ;  /* 0x000001d008057890 */ /* 0x000fc8000fffe0ff */
[----:B------:R-:W-:-:S09]  /*45b0*/  UPRMT UR5, UR4, 0x654, UR5 ;  /* 0x0000065404057896 */ /* 0x000fd20008000005 */
[----:B------:R-:W-:Y:S03]  /*45c0*/  SYNCS.ARRIVE.TRANS64.RED.A1T0 RZ, [UR5], RZ ;  /* 0x000000ffffff79a7 */ /* 0x000fe60008100405 */
.L_x_92:
[----:B-12---:R-:W-:Y:S01]  /*45d0*/  SHF.L.U32 R2, RZ, 0x1f, RZ ;  /* 0x0000001fff027819 */ /* 0x006fe200000006ff */
[----:B------:R-:W-:Y:S01]  /*45e0*/  UIADD3 UR5, UPT, UPT, UR8, 0x1d0, URZ ;  /* 0x000001d008057890 */ /* 0x000fe2000fffe0ff */
[----:B------:R-:W-:Y:S02]  /*45f0*/  PLOP3.LUT P0, PT, PT, PT, UP0, 0x80, 0x8 ;  /* 0x000000000008781c */ /* 0x000fe40003f0f008 */
[----:B------:R-:W1:Y:S02]  /*4600*/  SYNCS.PHASECHK.TRANS64.TRYWAIT P1, [UR8+0x1d0], R2 ;  /* 0x0001d002ff0075a7 */ /* 0x000e640008021108 */
[----:B-1----:R-:W-:Y:S09]  /*4610*/  @!P1 BRA `(.L_x_94) ;  /* 0x00000068002c9947 */ /* 0x002ff20003800000 */
.L_x_210:
[----:B------:R-:W-:Y:S01]  /*4620*/  @!UP0 UPRMT UR5, UR4, 0x654, UR5 ;  /* 0x0000065404058896 */ /* 0x000fe20008000005 */
[----:B------:R-:W-:Y:S02]  /*4630*/  UMOV UR8, 0xffff ;  /* 0x0000ffff00087882 */ /* 0x000fe40000000000 */
[----:B------:R-:W-:-:S06]  /*4640*/  UMOV UR4, 0x1 ;  /* 0x0000000100047882 */ /* 0x000fcc0000000000 */
[----:B------:R-:W-:Y:S01]  /*4650*/  @!P0 SYNCS.ARRIVE.TRANS64.RED.A1T0 RZ, [UR5], RZ ;  /* 0x000000ffffff89a7 */ /* 0x000fe20008100405 */
[----:B------:R-:W-:Y:S01]  /*4660*/  NOP ;  /* 0x0000000000007918 */ /* 0x000fe20000000000 */
[----:B-1----:R-:W1:Y:S01]  /*4670*/  LDS R0, [UR6+0x14] ;  /* 0x00001406ff007984 */ /* 0x002e620008000800 */
[----:B------:R-:W-:-:S04]  /*4680*/  ULOP3.LUT UR5, UR24, 0xffff, URZ, 0xc0, !UPT ;  /* 0x0000ffff18057892 */ /* 0x000fc8000f8ec0ff */
[----:B------:R-:W-:-:S04]  /*4690*/  USHF.R.U32.HI UR5, URZ, 0x5, UR5 ;  /* 0x00000005ff057899 */ /* 0x000fc80008011605 */
[----:B------:R-:W-:Y:S02]  /*46a0*/  USHF.L.U32 UR8, UR8, UR5, URZ ;  /* 0x0000000508087299 */ /* 0x000fe400080006ff */
[----:B------:R-:W-:-:S04]  /*46b0*/  USHF.L.U32 UR4, UR4, UR5, URZ ;  /* 0x0000000504047299 */ /* 0x000fc800080006ff */
[----:B-1----:R-:W-:-:S04]  /*46c0*/  LOP3.LUT R0, R0, UR8, RZ, 0xc0, !PT ;  /* 0x0000000800007c12 */ /* 0x002fc8000f8ec0ff */
[----:B------:R-:W-:-:S13]  /*46d0*/  ISETP.NE.AND P0, PT, R0, UR8, PT ;  /* 0x0000000800007c0c */ /* 0x000fda000bf05270 */
[----:B------:R-:W-:Y:S05]  /*46e0*/  @P0 BRA `(.L_x_95) ;  /* 0x0000000000580947 */ /* 0x000fea0003800000 */
[----:B------:R-:W1:Y:S02]  /*46f0*/  LDS R0, [UR6+0x18] ;  /* 0x00001806ff007984 */ /* 0x000e640008000800 */
[----:B-1----:R-:W-:-:S04]  /*4700*/  LOP3.LUT R0, R0, UR4, RZ, 0xc0, !PT ;  /* 0x0000000400007c12 */ /* 0x002fc8000f8ec0ff */
[----:B------:R-:W-:-:S13]  /*4710*/  ISETP.NE.AND P0, PT, R0, UR4, PT ;  /* 0x0000000400007c0c */ /* 0x000fda000bf05270 */
[----:B------:R-:W-:Y:S05]  /*4720*/  @P0 BRA `(.L_x_96) ;  /* 0x00000000003c0947 */ /* 0x000fea0003800000 */
[----:B------:R-:W1:Y:S01]  /*4730*/  S2R R2, SR_LANEID ;  /* 0x0000000000027919 */ /* 0x000e620000000000 */
[----:B------:R-:W-:Y:S01]  /*4740*/  ULOP3.LUT UR8, URZ, UR8, URZ, 0x33, !UPT ;  /* 0x00000008ff087292 */ /* 0x000fe2000f8e33ff */
[----:B------:R-:W-:Y:S02]  /*4750*/  VOTEU.ANY UR7, UPT, PT ;  /* 0x0000000000077886 */ /* 0x000fe400038e0100 */
[----:B------:R-:W-:-:S03]  /*4760*/  UFLO.U32 UR7, UR7 ;  /* 0x00000007000772bd */ /* 0x000fc600080e0000 */
[----:B------:R-:W-:-:S04]  /*4770*/  IMAD.U32 R0, RZ, RZ, UR8 ;  /* 0x00000008ff007e24 */ /* 0x000fc8000f8e00ff */
[----:B------:R2:W3:Y:S02]  /*4780*/  REDUX UR5, R0 ;  /* 0x00000000000573c4 */ /* 0x0004e40000000000 */
[----:B------:R1:W-:Y:S02]  /*4790*/  UTCATOMSWS.AND URZ, UR8 ;  /* 0x0000000800ff79e3 */ /* 0x0003e40008000000 */
[----:B-1----:R-:W-:Y:S02]  /*47a0*/  ISETP.EQ.U32.AND P0, PT, R2, UR7, PT ;  /* 0x0000000702007c0c */ /* 0x002fe4000bf02070 */
[----:B--2---:R-:W-:Y:S02]  /*47b0*/  LOP3.LUT R0, RZ, UR4, RZ, 0x33, !PT ;  /* 0x00000004ff007c12 */ /* 0x004fe4000f8e33ff */
[----:B---3--:R-:W-:Y:S02]  /*47c0*/  MOV R2, UR5 ;  /* 0x0000000500027c02 */ /* 0x008fe40008000f00 */
[----:B------:R-:W1:Y:S07]  /*47d0*/  REDUX UR4, R0 ;  /* 0x00000000000473c4 */ /* 0x000e6e0000000000 */
[----:B------:R2:W-:Y:S01]  /*47e0*/  @P0 ATOMS.AND RZ, [UR6+0x14], R2 ;  /* 0x00001402ffff098c */ /* 0x0005e2000a800006 */
[----:B-1----:R-:W-:-:S05]  /*47f0*/  IMAD.U32 R0, RZ, RZ, UR4 ;  /* 0x00000004ff007e24 */ /* 0x002fca000f8e00ff */
[----:B------:R2:W-:Y:S01]  /*4800*/  @P0 ATOMS.AND RZ, [UR6+0x18], R0 ;  /* 0x00001800ffff098c */ /* 0x0005e2000a800006 */
[----:B------:R-:W-:Y:S05]  /*4810*/  BRA `(.L_x_97) ;  /* 0x0000000000147947 */ /* 0x000fea0003800000 */
.L_x_96:
[----:B------:R-:W-:Y:S02]  /*4820*/  MOV R2, 0x4840 ;  /* 0x0000484000027802 */ /* 0x000fe40000000f00 */
[----:B---345:R-:W-:Y:S05]  /*4830*/  CALL.REL.NOINC `($__internal_0_$__cuda_sm10x_tcgen05_guardrail_trap_col_being_dealloced_not_returned_by_alloc) ;  /* 0x0000006c00087944 */ /* 0x038fea0003c00000 */
[----:B------:R-:W-:Y:S05]  /*4840*/  BRA `(.L_x_97) ;  /* 0x0000000000087947 */ /* 0x000fea0003800000 */
.L_x_95:
[----:B------:R-:W-:Y:S02]  /*4850*/  MOV R2, 0x4870 ;  /* 0x0000487000027802 */ /* 0x000fe40000000f00 */
[----:B---345:R-:W-:Y:S05]  /*4860*/  CALL.REL.NOINC `($__internal_2_$__cuda_sm10x_tcgen05_guardrail_trap_unallocated_columns_being_dealloced) ;  /* 0x0000006c00147944 */ /* 0x038fea0003c00000 */
.L_x_97:
[----:B------:R-:W-:Y:S01]  /*4870*/  NOP ;  /* 0x0000000000007918 */ /* 0x000fe20000000000 */
[----:B----4-:R-:W-:Y:S05]  /*4880*/  EXIT ;  /* 0x000000000000794d */ /* 0x010fea0003800000 */
.L_x_68:
[----:B------:R-:W-:-:S09]  /*4890*/  UISETP.NE.OR UP5, UPT, UR10, 0x3, !UP5 ;  /* 0x000000030a00788c */ /* 0x000fd2000efa5670 */
[----:B------:R-:W-:Y:S05]  /*48a0*/  BRA.U UP5, `(.L_x_98) ;  /* 0x0000001105747547 */ /* 0x000fea000b800000 */
[----:B------:R-:W1:Y:S01]  /*48b0*/  LDCU.64 UR6, c[0x0][0x888] ;  /* 0x00011100ff0677ac */ /* 0x000e620008000a00 */
[----:B------:R-:W2:Y:S01]  /*48c0*/  LDC R0, c[0x0][0xb30] ;  /* 0x0002cc00ff007b82 */ /* 0x000ea20000000800 */
[----:B------:R-:W-:Y:S02]  /*48d0*/  HFMA2 R27, -RZ, RZ, 0, 0 ;  /* 0x00000000ff1b7431 */ /* 0x000fe400000001ff */
[----:B------:R-:W-:Y:S01]  /*48e0*/  IMAD.MOV.U32 R29, RZ, RZ, 0x1 ;  /* 0x00000001ff1d7424 */ /* 0x000fe200078e00ff */
[----:B------:R-:W3:Y:S01]  /*48f0*/  LDCU.64 UR4, c[0x0][0x890] ;  /* 0x00011200ff0477ac */ /* 0x000ee20008000a00 */
[----:B------:R-:W-:Y:S01]  /*4900*/  IMAD.MOV.U32 R28, RZ, RZ, RZ ;  /* 0x000000ffff1c7224 */ /* 0x000fe200078e00ff */
[----:B------:R-:W-:Y:S01]  /*4910*/  MOV R25, 0x1000 ;  /* 0x0000100000197802 */ /* 0x000fe20000000f00 */
[----:B------:R-:W-:Y:S01]  /*4920*/  UPLOP3.LUT UP1, UPT, UPT, UPT, UPT, 0x40, 0x4 ;  /* 0x000000000004789c */ /* 0x000fe20003f2e870 */
[----:B------:R-:W4:Y:S08]  /*4930*/  LDC R24, c[0x0][0x370] ;  /* 0x0000dc00ff187b82 */ /* 0x000f300000000800 */
[----:B------:R-:W4:Y:S01]  /*4940*/  LDC R3, c[0x0][0xb0c] ;  /* 0x0002c300ff037b82 */ /* 0x000f220000000800 */
[----:B-1----:R-:W-:-:S03]  /*4950*/  UISETP.NE.U32.AND UP3, UPT, UR6, URZ, UPT ;  /* 0x000000ff0600728c */ /* 0x002fc6000bf65070 */
[----:B------:R-:W-:Y:S01]  /*4960*/  UMOV UR6, 0x400 ;  /* 0x0000040000067882 */ /* 0x000fe20000000000 */
[----:B------:R-:W-:Y:S02]  /*4970*/  UISETP.NE.AND.EX UP3, UPT, UR7, URZ, UPT, UP3 ;  /* 0x000000ff0700728c */ /* 0x000fe4000bf65330 */
[----:B------:R-:W-:Y:S01]  /*4980*/  ULEA UR6, UR37, UR6, 0x18 ;  /* 0x0000000625067291 */ /* 0x000fe2000f8ec0ff */
[----:B------:R-:W1:Y:S01]  /*4990*/  LDC R18, c[0x0][0xb20] ;  /* 0x0002c800ff127b82 */ /* 0x000e620000000800 */
[----:B---3--:R-:W-:Y:S01]  /*49a0*/  UISETP.NE.U32.AND UP4, UPT, UR4, URZ, UPT ;  /* 0x000000ff0400728c */ /* 0x008fe2000bf85070 */
[----:B--2---:R-:W-:Y:S01]  /*49b0*/  ISETP.NE.AND P1, PT, R0, 0x1, PT ;  /* 0x000000010000780c */ /* 0x004fe20003f25270 */
[----:B------:R-:W-:Y:S02]  /*49c0*/  UIADD3 UR7, UPT, UPT, UR6, 0x118, URZ ;  /* 0x0000011806077890 */ /* 0x000fe4000fffe0ff */
[----:B------:R-:W-:Y:S02]  /*49d0*/  UIADD3 UR41, UPT, UPT, UR6, 0x100, URZ ;  /* 0x0000010006297890 */ /* 0x000fe4000fffe0ff */
[----:B------:R-:W-:Y:S01]  /*49e0*/  UIADD3 UR33, UPT, UPT, UR6, 0x108, URZ ;  /* 0x0000010806217890 */ /* 0x000fe2000fffe0ff */
[----:B------:R-:W2:Y:S01]  /*49f0*/  LDC.64 R30, c[0x0][0x348] ;  /* 0x0000d200ff1e7b82 */ /* 0x000ea20000000a00 */
[----:B------:R-:W-:-:S02]  /*4a00*/  UIADD3 UR25, UPT, UPT, UR6, 0x110, URZ ;  /* 0x0000011006197890 */ /* 0x000fc4000fffe0ff */
[----:B------:R-:W-:Y:S02]  /*4a10*/  UPRMT UR7, UR37, 0x654, UR7 ;  /* 0x0000065425077896 */ /* 0x000fe40008000007 */
[----:B------:R-:W-:-:S03]  /*4a20*/  UISETP.NE.AND.EX UP4, UPT, UR5, URZ, UPT, UP4 ;  /* 0x000000ff0500728c */ /* 0x000fc6000bf85340 */
[----:B------:R-:W3:Y:S08]  /*4a30*/  LDC.64 R16, c[0x0][0xb10] ;  /* 0x0002c400ff107b82 */ /* 0x000ef00000000a00 */
[----:B------:R-:W1:Y:S08]  /*4a40*/  LDC.64 R6, c[0x0][0xb18] ;  /* 0x0002c600ff067b82 */ /* 0x000e700000000a00 */
[----:B------:R-:W1:Y:S08]  /*4a50*/  LDC.64 R4, c[0x0][0xb28] ;  /* 0x0002ca00ff047b82 */ /* 0x000e700000000a00 */
[----:B----4-:R-:W1:Y:S02]  /*4a60*/  LDC R19, c[0x0][0x374] ;  /* 0x0000dd00ff137b82 */ /* 0x010e640000000800 */
.L_x_109:
[C---:B------:R-:W-:Y:S02]  /*4a70*/  LEA R0, R28.reuse, UR6, 0x3 ;  /* 0x000000061c007c11 */ /* 0x040fe4000f8e18ff */
[----:B------:R-:W-:Y:S02]  /*4a80*/  SHF.L.U32 R2, R27, 0x1f, RZ ;  /* 0x0000001f1b027819 */ /* 0x000fe400000006ff */
[----:B------:R-:W-:Y:S02]  /*4a90*/  LEA R20, R28, UR6, 0x4 ;  /* 0x000000061c147c11 */ /* 0x000fe4000f8e20ff */
[----:B----4-:R-:W4:Y:S02]  /*4aa0*/  SYNCS.PHASECHK.TRANS64.TRYWAIT P0, [R0+URZ+0x150], R2 ;  /* 0x00015002000075a7 */ /* 0x010f2400080011ff */
[----:B----4-:R-:W-:Y:S05]  /*4ab0*/  @!P0 BRA `(.L_x_99) ;  /* 0x00000064001c8947 */ /* 0x010fea0003800000 */
.L_x_211:
[----:B------:R-:W-:Y:S01]  /*4ac0*/  ISETP.GE.AND P0, PT, R40, 0x1, PT ;  /* 0x000000012800780c */ /* 0x000fe20003f06270 */
[----:B------:R-:W1:Y:S01]  /*4ad0*/  LDS.128 R20, [R20+0x1e0] ;  /* 0x0001e00014147984 */ /* 0x000e620000000c00 */
[----:B----4-:R-:W-:Y:S01]  /*4ae0*/  VIADD R0, R0, 0x160 ;  /* 0x0000016000007836 */ /* 0x010fe20000000000 */
[----:B------:R-:W-:Y:S01]  /*4af0*/  @!PT LDS RZ, [RZ] ;  /* 0x00000000fffff984 */ /* 0x000fe20000000800 */
[----:B------:R-:W-:Y:S01]  /*4b00*/  @!PT LDS RZ, [RZ] ;  /* 0x00000000fffff984 */ /* 0x000fe20000000800 */
[----:B------:R-:W-:Y:S01]  /*4b10*/  @!PT LDS RZ, [RZ] ;  /* 0x00000000fffff984 */ /* 0x000fe20000000800 */
[----:B------:R-:W-:Y:S01]  /*4b20*/  @!PT LDS RZ, [RZ] ;  /* 0x00000000fffff984 */ /* 0x000fe20000000800 */
[----:B------:R4:W-:Y:S06]  /*4b30*/  MEMBAR.ALL.CTA ;  /* 0x0000000000007992 */ /* 0x0009ec0000008000 */
[----:B----4-:R-:W4:Y:S01]  /*4b40*/  FENCE.VIEW.ASYNC.S ;  /* 0x00000000000073c6 */ /* 0x010f220000000000 */
[----:B------:R-:W-:Y:S04]  /*4b50*/  PRMT R0, RZ, 0x654, R0 ;  /* 0x00000654ff007816 */ /* 0x000fe80000000000 */
[----:B----4-:R4:W-:Y:S01]  /*4b60*/  SYNCS.ARRIVE.TRANS64.RED.A1T0 RZ, [R0+URZ], RZ ;  /* 0x000000ff00ff79a7 */ /* 0x0109e200081004ff */
[----:B-1----:R-:W-:Y:S11]  /*4b70*/  LOP3.LUT P3, RZ, R22, 0x1, RZ, 0xc0, !PT ;  /* 0x0000000116ff7812 */ /* 0x002ff6000786c0ff */
[----:B------:R-:W-:Y:S02]  /*4b80*/  @!UPT UIADD3 URZ, UPT, UPT, URZ, URZ, URZ ;  /* 0x000000fffffff290 */ /* 0x000fe4000fffe0ff */
[----:B------:R-:W-:Y:S02]  /*4b90*/  @P3 MOV R11, R20 ;  /* 0x00000014000b3202 */ /* 0x000fe40000000f00 */
[----:B------:R-:W-:Y:S01]  /*4ba0*/  @P3 LOP3.LUT R10, R21, 0xffff, RZ, 0xc0, !PT ;  /* 0x0000ffff150a3812 */ /* 0x000fe200078ec0ff */
[----:B----4-:R-:W-:Y:S06]  /*4bb0*/  @!P0 BRA `(.L_x_100) ;  /* 0x0000000000a48947 */ /* 0x010fec0003800000 */
[-C--:B------:R-:W-:Y:S01]  /*4bc0*/  IMAD.HI.U32 R0, R19, R7.reuse, RZ ;  /* 0x0000000713007227 */ /* 0x080fe200078e00ff */
[----:B------:R-:W-:Y:S02]  /*4bd0*/  ISETP.NE.AND P0, PT, R6, 0x1, PT ;  /* 0x000000010600780c */ /* 0x000fe40003f05270 */
[----:B------:R-:W-:Y:S01]  /*4be0*/  ISETP.NE.AND P2, PT, R40, 0x1, PT ;  /* 0x000000012800780c */ /* 0x000fe20003f45270 */
[----:B---3--:R-:W-:Y:S01]  /*4bf0*/  IMAD.HI.U32 R9, R24, R16, RZ ;  /* 0x0000001018097227 */ /* 0x008fe200078e00ff */
[----:B------:R-:W-:Y:S02]  /*4c00*/  SHF.R.U32.HI R0, RZ, R18, R0 ;  /* 0x00000012ff007219 */ /* 0x000fe40000011600 */
[----:B------:R-:W-:Y:S01]  /*4c10*/  ISETP.NE.AND P4, PT, R3, 0x1, PT ;  /* 0x000000010300780c */ /* 0x000fe20003f85270 */
[----:B------:R-:W-:Y:S01]  /*4c20*/  IMAD.HI.U32 R13, R10, R7, RZ ;  /* 0x000000070a0d7227 */ /* 0x000fe200078e00ff */
[----:B------:R-:W-:Y:S02]  /*4c30*/  SHF.R.U32.HI R9, RZ, R17, R9 ;  /* 0x00000011ff097219 */ /* 0x000fe40000011609 */
[----:B------:R-:W-:Y:S01]  /*4c40*/  SEL R0, R19, R0, !P0 ;  /* 0x0000000013007207 */ /* 0x000fe20004000000 */
[----:B------:R-:W-:Y:S01]  /*4c50*/  IMAD.HI.U32 R12, R11, R16, RZ ;  /* 0x000000100b0c7227 */ /* 0x000fe200078e00ff */
[----:B------:R-:W-:Y:S03]  /*4c60*/  SEL R9, R24, R9, !P4 ;  /* 0x0000000918097207 */ /* 0x000fe60006000000 */
[-C--:B------:R-:W-:Y:S01]  /*4c70*/  IMAD.HI.U32 R8, R0, R4.reuse, RZ ;  /* 0x0000000400087227 */ /* 0x080fe200078e00ff */
[----:B------:R-:W-:Y:S03]  /*4c80*/  SHF.R.U32.HI R12, RZ, R17, R12 ;  /* 0x00000011ff0c7219 */ /* 0x000fe6000001160c */
[----:B------:R-:W-:Y:S01]  /*4c90*/  IMAD.HI.U32 R2, R9, R4, RZ ;  /* 0x0000000409027227 */ /* 0x000fe200078e00ff */
[-C--:B------:R-:W-:Y:S02]  /*4ca0*/  @P2 SHF.R.U32.HI R0, RZ, R5.reuse, R8 ;  /* 0x00000005ff002219 */ /* 0x080fe40000011608 */
[----:B------:R-:W-:Y:S02]  /*4cb0*/  SHF.R.U32.HI R8, RZ, R18, R13 ;  /* 0x00000012ff087219 */ /* 0x000fe4000001160d */
[----:B------:R-:W-:Y:S01]  /*4cc0*/  @P2 SHF.R.U32.HI R9, RZ, R5, R2 ;  /* 0x00000005ff092219 */ /* 0x000fe20000011602 */
[----:B------:R-:W-:Y:S01]  /*4cd0*/  IMAD R0, R40, R0, RZ ;  /* 0x0000000028007224 */ /* 0x000fe200078e02ff */
[----:B------:R-:W-:Y:S02]  /*4ce0*/  SEL R8, R10, R8, !P0 ;  /* 0x000000080a087207 */ /* 0x000fe40004000000 */
[----:B------:R-:W-:Y:S01]  /*4cf0*/  SEL R2, R11, R12, !P4 ;  /* 0x0000000c0b027207 */ /* 0x000fe20006000000 */
[----:B------:R-:W-:Y:S01]  /*4d00*/  IMAD R12, R40, R9, RZ ;  /* 0x00000009280c7224 */ /* 0x000fe200078e02ff */
[C---:B------:R-:W-:Y:S01]  /*4d10*/  ISETP.GE.AND P0, PT, R8.reuse, R0, PT ;  /* 0x000000000800720c */ /* 0x040fe20003f06270 */
[----:B------:R-:W-:Y:S03]  /*4d20*/  IMAD.HI.U32 R0, R8, R4, RZ ;  /* 0x0000000408007227 */ /* 0x000fe600078e00ff */
[----:B------:R-:W-:Y:S02]  /*4d30*/  ISETP.GE.OR P0, PT, R2, R12, P0 ;  /* 0x0000000c0200720c */ /* 0x000fe40000706670 */
[-C--:B------:R-:W-:Y:S04]  /*4d40*/  SHF.R.U32.HI R0, RZ, R5.reuse, R0 ;  /* 0x00000005ff007219 */ /* 0x080fe80000011600 */
[----:B------:R-:W-:Y:S05]  /*4d50*/  SEL R13, R8, R0, !P2 ;  /* 0x00000000080d7207 */ /* 0x000fea0005000000 */
[----:B------:R-:W-:Y:S02]  /*4d60*/  IMAD.MOV R12, RZ, RZ, -R13 ;  /* 0x000000ffff0c7224 */ /* 0x000fe400078e0a0d */
[----:B------:R-:W-:Y:S04]  /*4d70*/  @!P0 IMAD.HI.U32 R0, R2, R4, RZ ;  /* 0x0000000402008227 */ /* 0x000fe800078e00ff */
[----:B------:R-:W-:Y:S01]  /*4d80*/  IMAD R12, R40, R12, R8 ;  /* 0x0000000c280c7224 */ /* 0x000fe200078e0208 */
[----:B------:R-:W-:Y:S04]  /*4d90*/  @!P0 SHF.R.U32.HI R0, RZ, R5, R0 ;  /* 0x00000005ff008219 */ /* 0x000fe80000011600 */
[----:B------:R-:W-:Y:S04]  /*4da0*/  @!P0 SEL R0, R2, R0, !P2 ;  /* 0x0000000002008207 */ /* 0x000fe80005000000 */
[----:B------:R-:W-:Y:S01]  /*4db0*/  @!P0 IADD3 R13, PT, PT, R13, -R0, RZ ;  /* 0x800000000d0d8210 */ /* 0x000fe20007ffe0ff */
[----:B------:R-:W-:Y:S01]  /*4dc0*/  @!P0 IMAD R0, R9, R12, R0 ;  /* 0x0000000c09008224 */ /* 0x000fe200078e0200 */
[----:B------:R-:W-:Y:S01]  /*4dd0*/  IADD3 R9, PT, PT, -R8, RZ, RZ ;  /* 0x000000ff08097210 */ /* 0x000fe20007ffe1ff */
[--C-:B------:R-:W-:Y:S02]  /*4de0*/  IMAD.MOV R12, RZ, RZ, -R2.reuse ;  /* 0x000000ffff0c7224 */ /* 0x100fe400078e0a02 */
[----:B------:R-:W-:Y:S02]  /*4df0*/  @!P0 IMAD R8, R13, R40, R2 ;  /* 0x000000280d088224 */ /* 0x000fe400078e0202 */
[----:B------:R-:W-:Y:S02]  /*4e00*/  @!P0 IMAD.MOV.U32 R2, RZ, RZ, R0 ;  /* 0x000000ffff028224 */ /* 0x000fe400078e0000 */
[----:B------:R-:W-:Y:S02]  /*4e10*/  IMAD R11, R3, R12, R11 ;  /* 0x0000000c030b7224 */ /* 0x000fe400078e020b */
[----:B------:R-:W-:Y:S02]  /*4e20*/  IMAD R10, R6, R9, R10 ;  /* 0x00000009060a7224 */ /* 0x000fe400078e020a */
[----:B------:R-:W-:Y:S02]  /*4e30*/  IMAD R11, R2, R3, R11 ;  /* 0x00000003020b7224 */ /* 0x000fe400078e020b */
[----:B------:R-:W-:Y:S02]  /*4e40*/  IMAD R10, R8, R6, R10 ;  /* 0x00000006080a7224 */ /* 0x000fe400078e020a */
.L_x_100:
[----:B------:R-:W-:Y:S05]  /*4e50*/  BRA.U UP1, `(.L_x_101) ;  /* 0x0000000101107547 */ /* 0x000fea000b800000 */
[----:B------:R-:W-:Y:S04]  /*4e60*/  MOV R2, UR13 ;  /* 0x0000000d00027c02 */ /* 0x000fe80008000f00 */
[----:B------:R-:W-:Y:S04]  /*4e70*/  SHF.L.U32 R2, R2, 0x1f, RZ ;  /* 0x0000001f02027819 */ /* 0x000fe800000006ff */
[----:B------:R-:W1:Y:S02]  /*4e80*/  SYNCS.PHASECHK.TRANS64.TRYWAIT P0, [UR6+0x148], R2 ;  /* 0x00014802ff0075a7 */ /* 0x000e640008001106 */
[----:B-1----:R-:W-:Y:S05]  /*4e90*/  @!P0 BRA `(.L_x_102) ;  /* 0x0000006000388947 */ /* 0x002fea0003800000 */
.L_x_101:
[----:B------:R-:W-:Y:S02]  /*4ea0*/  R2UR UR42, R15 ;  /* 0x000000000f2a72ca */ /* 0x000fe400000e0000 */
[----:B------:R-:W-:Y:S02]  /*4eb0*/  R2UR UR43, R14 ;  /* 0x000000000e2b72ca */ /* 0x000fe400000e0000 */
[----:B------:R-:W-:Y:S02]  /*4ec0*/  ISETP.NE.U32.AND P2, PT, RZ, UR4, PT ;  /* 0x00000004ff007c0c */ /* 0x000fe4000bf45070 */
[----:B------:R-:W-:Y:S02]  /*4ed0*/  SHF.L.U32 R14, R29, 0x1f, RZ ;  /* 0x0000001f1d0e7819 */ /* 0x000fe400000006ff */
[----:B------:R-:W-:Y:S05]  /*4ee0*/  ISETP.NE.AND.EX P2, PT, RZ, UR5, PT, P2 ;  /* 0x00000005ff007c0c */ /* 0x000fea000bf45320 */
[----:B------:R-:W-:Y:S02]  /*4ef0*/  USHF.L.U32 UR42, UR42, 0x8, URZ ;  /* 0x000000082a2a7899 */ /* 0x000fe400080006ff */
[----:B------:R-:W-:Y:S01]  /*4f00*/  USHF.L.U32 UR43, UR43, 0x6, URZ ;  /* 0x000000062b2b7899 */ /* 0x000fe200080006ff */
[----:B------:R-:W-:Y:S11]  /*4f10*/  BRA.U !UP4, `(.L_x_103) ;  /* 0x000000010c347547 */ /* 0x000ff6000b800000 */
[----:B------:R-:W-:Y:S01]  /*4f20*/  UPLOP3.LUT UP0, UPT, UPT, UPT, UP3, 0x80, 0x8 ;  /* 0x000000000008789c */ /* 0x000fe20003f0f030 */
[----:B-1----:R-:W-:Y:S02]  /*4f30*/  HFMA2 R0, -RZ, RZ, 0, 5.9604644775390625e-08 ;  /* 0x00000001ff007431 */ /* 0x002fe400000001ff */
[----:B------:R-:W-:Y:S03]  /*4f40*/  IMAD.MOV.U32 R98, RZ, RZ, 0x1 ;  /* 0x00000001ff627424 */ /* 0x000fe600078e00ff */
[----:B------:R-:W-:Y:S05]  /*4f50*/  PLOP3.LUT P0, PT, PT, PT, UP0, 0x80, 0x8 ;  /* 0x000000000008781c */ /* 0x000fea0003f0f008 */
[----:B------:R-:W1:Y:S01]  /*4f60*/  @UP0 LDCU.64 UR10, c[0x0][0x888] ;  /* 0x00011100ff0a07ac */ /* 0x000e620008000a00 */
[----:B------:R-:W-:Y:S07]  /*4f70*/  @UP0 UIMAD UR8, UR36, UR4, URZ ;  /* 0x00000004240802a4 */ /* 0x000fee000f8e02ff */
[----:B------:R-:W-:Y:S01]  /*4f80*/  @!P0 PRMT R98, R0, 0x7610, R98 ;  /* 0x0000761000628816 */ /* 0x000fe20000000062 */
[----:B-1----:R-:W-:Y:S03]  /*4f90*/  @UP0 UIMAD.WIDE UR10, UR8, 0x4, UR10 ;  /* 0x00000004080a08a5 */ /* 0x002fe6000f8e020a */
[----:B------:R-:W1:Y:S03]  /*4fa0*/  @!UP0 LDCU UR8, c[0x0][0x880] ;  /* 0x00011000ff0887ac */ /* 0x000e660008000800 */
[----:B------:R-:W-:Y:S01]  /*4fb0*/  IMAD.U32 R8, RZ, RZ, UR10 ;  /* 0x0000000aff087e24 */ /* 0x000fe2000f8e00ff */
[----:B------:R-:W-:Y:S05]  /*4fc0*/  MOV R9, UR11 ;  /* 0x0000000b00097c02 */ /* 0x000fea0008000f00 */
[----:B-----5:R4:W5:Y:S02]  /*4fd0*/  @P0 LDG.E R47, desc[UR46][R8.64] ;  /* 0x0000002e082f0981 */ /* 0x020964000c1e1900 */
[----:B-1--4-:R-:W-:Y:S07]  /*4fe0*/  @!P0 IMAD.U32 R47, RZ, RZ, UR8 ;  /* 0x00000008ff2f8e24 */ /* 0x012fee000f8e00ff */
.L_x_103:
[----:B-----5:R-:W-:Y:S01]  /*4ff0*/  @!P2 FSETP.EQ.AND P0, PT, R47, RZ, PT ;  /* 0x000000ff2f00a20b */ /* 0x020fe20003f02000 */
[----:B------:R-:W-:Y:S01]  /*5000*/  @!UPT UIADD3 URZ, UPT, UPT, URZ, URZ, URZ ;  /* 0x000000fffffff290 */ /* 0x000fe2000fffe0ff */
[----:B------:R-:W-:Y:S11]  /*5010*/  @!P2 BRA `(.L_x_104) ;  /* 0x000000000014a947 */ /* 0x000ff60003800000 */
[----:B------:R-:W-:Y:S02]  /*5020*/  LOP3.LUT P2, RZ, R98, 0xff, RZ, 0xc0, !PT ;  /* 0x000000ff62ff7812 */ /* 0x000fe4000784c0ff */
[----:B------:R-:W-:Y:S04]  /*5030*/  PLOP3.LUT P0, PT, PT, PT, UP0, 0x80, 0x8 ;  /* 0x000000000008781c */ /* 0x000fe80003f0f008 */
[----:B------:R-:W-:Y:S07]  /*5040*/  PLOP3.LUT P0, PT, P0, PT, PT, 0x8, 0x80 ;  /* 0x000000000080781c */ /* 0x000fee000070e170 */
[----:B------:R-:W-:Y:S11]  /*5050*/  @P2 FSETP.EQ.AND P0, PT, R47, RZ, PT ;  /* 0x000000ff2f00220b */ /* 0x000ff60003f02000 */
[----:B------:R-:W-:Y:S02]  /*5060*/  @!UPT UIADD3 URZ, UPT, UPT, URZ, URZ, URZ ;  /* 0x000000fffffff290 */ /* 0x000fe4000fffe0ff */
.L_x_104:
[----:B------:R-:W4:Y:S01]  /*5070*/  SYNCS.PHASECHK.TRANS64.TRYWAIT P2, [UR6+0x120], R14 ;  /* 0x0001200eff0075a7 */ /* 0x000f220008041106 */
[----:B------:R-:W-:Y:S04]  /*5080*/  ELECT P4, URZ, PT ;  /* 0x0000000000ff782f */ /* 0x000fe80003880000 */
[----:B------:R-:W-:Y:S11]  /*5090*/  PLOP3.LUT P4, PT, P0, P4, PT, 0xf2, 0x2f ;  /* 0x00000000002f781c */ /* 0x000ff60000789e72 */
[----:B------:R-:W-:Y:S02]  /*50a0*/  @!UPT UIADD3 URZ, UPT, UPT, URZ, URZ, URZ ;  /* 0x000000fffffff290 */ /* 0x000fe4000fffe0ff */
[----:B--2---:R-:W-:Y:S05]  /*50b0*/  @!P4 IADD3 R8, P0, PT, R30, 0x580, RZ ;  /* 0x000005801e08c810 */ /* 0x004fea0007f1e0ff */
[----:B-1----:R-:W-:Y:S01]  /*50c0*/  @!P4 IMAD.X R2, RZ, RZ, R31, P0 ;  /* 0x000000ffff02c224 */ /* 0x002fe200000e061f */
[----:B----4-:R-:W-:Y:S07]  /*50d0*/  @!P2 BRA `(.L_x_105) ;  /* 0x0000005c00c0a947 */ /* 0x010fee0003800000 */
.L_x_214:
[----:B------:R-:W-:Y:S01]  /*50e0*/  @!P4 R2UR UR9, R8 ;  /* 0x000000000809c2ca */ /* 0x000fe200000e0000 */
[----:B------:R-:W-:Y:S01]  /*50f0*/  VOTEU.ALL UP1, P4 ;  /* 0x0000000000ff7886 */ /* 0x000fe20002020000 */
[----:B------:R-:W-:Y:S01]  /*5100*/  @!P4 R2UR UR8, R2 ;  /* 0x000000000208c2ca */ /* 0x000fe200000e0000 */
[----:B------:R-:W-:Y:S01]  /*5110*/  VOTEU.ALL UP2, P4 ;  /* 0x0000000000ff7886 */ /* 0x000fe20002040000 */
[----:B------:R-:W-:Y:S01]  /*5120*/  UMOV UR16, 0x0 ;  /* 0x0000000000107882 */ /* 0x000fe20000000000 */
[----:B------:R-:W-:Y:S01]  /*5130*/  UMOV UR17, 0x10000000 ;  /* 0x1000000000117882 */ /* 0x000fe20000000000 */
[----:B------:R-:W-:Y:S01]  /*5140*/  @!UP1 UIADD3 UR40, UPT, UPT, UR6, 0x300, URZ ;  /* 0x0000030006289890 */ /* 0x000fe2000fffe0ff */
[----:B-1----:R-:W-:Y:S01]  /*5150*/  @!P4 IMAD.MOV.U32 R0, RZ, RZ, 0x1000 ;  /* 0x00001000ff00c424 */ /* 0x002fe200078e00ff */
[----:B------:R-:W-:Y:S01]  /*5160*/  UMOV UR44, UR36 ;  /* 0x00000024002c7c82 */ /* 0x000fe20008000000 */
[----:B------:R-:W-:Y:S01]  /*5170*/  @!UP1 UIADD3 UR10, UPT, UPT, UR42, 0x80, URZ ;  /* 0x000000802a0a9890 */ /* 0x000fe2000fffe0ff */
[----:B------:R-:W-:Y:S01]  /*5180*/  UMOV UR11, UR43 ;  /* 0x0000002b000b7c82 */ /* 0x000fe20008000000 */
[----:B------:R-:W-:Y:S02]  /*5190*/  UMOV UR12, UR36 ;  /* 0x00000024000c7c82 */ /* 0x000fe40008000000 */
[----:B------:R-:W-:Y:S01]  /*51a0*/  IMAD.U32 R8, RZ, RZ, UR9 ;  /* 0x00000009ff087e24 */ /* 0x000fe2000f8e00ff */
[----:B------:R-:W-:Y:S01]  /*51b0*/  UMOV UR9, UR41 ;  /* 0x0000002900097c82 */ /* 0x000fe20008000000 */
[----:B------:R-:W-:Y:S01]  /*51c0*/  IMAD.U32 R9, RZ, RZ, UR8 ;  /* 0x00000008ff097e24 */ /* 0x000fe2000f8e00ff */
[----:B------:R-:W-:Y:S02]  /*51d0*/  @!UP1 UIADD3 UR8, UPT, UPT, UR6, 0xb00, URZ ;  /* 0x00000b0006089890 */ /* 0x000fe4000fffe0ff */
[----:B------:R-:W-:Y:S01]  /*51e0*/  @!P4 R2UR UR18, R8 ;  /* 0x000000000812c2ca */ /* 0x000fe200000e0000 */
[----:B------:R-:W-:Y:S01]  /*51f0*/  VOTEU.ALL UP1, P4 ;  /* 0x0000000000ff7886 */ /* 0x000fe20002020000 */
[----:B------:R-:W-:Y:S01]  /*5200*/  @!P4 R2UR UR19, R9 ;  /* 0x000000000913c2ca */ /* 0x000fe200000e0000 */
[----:B------:R-:W-:Y:S01]  /*5210*/  UPRMT UR14, UR37, 0x654, UR41 ;  /* 0x00000654250e7896 */ /* 0x000fe20008000029 */
[----:B------:R-:W-:Y:S05]  /*5220*/  @!P4 IADD3 R8, P0, PT, R30, 0x580, RZ ;  /* 0x000005801e08c810 */ /* 0x000fea0007f1e0ff */
[----:B------:R-:W-:Y:S06]  /*5230*/  @!P4 IMAD.X R2, RZ, RZ, R31, P0 ;  /* 0x000000ffff02c224 */ /* 0x000fec00000e061f */
[----:B------:R1:W-:Y:S01]  /*5240*/  @!UP2 UTMALDG.3D [UR40], [UR18], desc[UR16] ;  /* 0x000010281200a5b4 */ /* 0x0003e20008011000 */
[----:B------:R1:W-:Y:S01]  /*5250*/  @!UP1 UTMALDG.3D [UR8], [UR18], desc[UR16] ;  /* 0x00001008120095b4 */ /* 0x0003e20008011000 */
[----:B------:R1:W-:Y:S01]  /*5260*/  @!P4 SYNCS.ARRIVE.TRANS64.RED.A0TR RZ, [UR6+0x100], R0 ;  /* 0x00010000ffffc9a7 */ /* 0x0003e20008300406 */
[----:B------:R-:W-:Y:S01]  /*5270*/  SYNCS.ARRIVE.TRANS64.RED.A1T0 RZ, [UR14], RZ ;  /* 0x000000ffffff79a7 */ /* 0x000fe2000810040e */
[----:B------:R-:W2:Y:S02]  /*5280*/  SYNCS.PHASECHK.TRANS64.TRYWAIT P2, [UR6+0x128], R14 ;  /* 0x0001280eff0075a7 */ /* 0x000ea40008041106 */
[----:B-12---:R-:W-:Y:S05]  /*5290*/  @!P2 BRA `(.L_x_106) ;  /* 0x0000005c0068a947 */ /* 0x006fea0003800000 */
.L_x_216:
        /* <DEDUP_REMOVED lines=8> */
[----:B------:R-:W-:Y:S01]  /*5320*/  @!UP1 UIADD3 UR32, UPT, UPT, UR6, 0x1300, URZ ;  /* 0x0000130006209890 */ /* 0x000fe2000fffe0ff */
[----:B------:R-:W-:Y:S01]  /*5330*/  UMOV UR35, UR43 ;  /* 0x0000002b00237c82 */ /* 0x000fe20008000000 */
[----:B------:R-:W-:Y:S03]  /*5340*/  @!UP1 UIADD3 UR10, UPT, UPT, UR42, 0xa0, URZ ;  /* 0x000000a02a0a9890 */ /* 0x000fe6000fffe0ff */
[----:B------:R-:W-:Y:S01]  /*5350*/  IMAD.U32 R8, RZ, RZ, UR9 ;  /* 0x00000009ff087e24 */ /* 0x000fe2000f8e00ff */
[----:B------:R-:W-:Y:S01]  /*5360*/  UMOV UR9, UR33 ;  /* 0x0000002100097c82 */ /* 0x000fe20008000000 */
[----:B------:R-:W-:Y:S01]  /*5370*/  IMAD.U32 R9, RZ, RZ, UR8 ;  /* 0x00000008ff097e24 */ /* 0x000fe2000f8e00ff */
[----:B------:R-:W-:Y:S02]  /*5380*/  @!UP1 UIADD3 UR8, UPT, UPT, UR6, 0x1b00, URZ ;  /* 0x00001b0006089890 */ /* 0x000fe4000fffe0ff */
[----:B------:R-:W-:Y:S01]  /*5390*/  @!P4 R2UR UR18, R8 ;  /* 0x000000000812c2ca */ /* 0x000fe200000e0000 */
[----:B------:R-:W-:Y:S01]  /*53a0*/  VOTEU.ALL UP1, P4 ;  /* 0x0000000000ff7886 */ /* 0x000fe20002020000 */
[----:B------:R-:W-:Y:S01]  /*53b0*/  @!P4 R2UR UR19, R9 ;  /* 0x000000000913c2ca */ /* 0x000fe200000e0000 */
[----:B------:R-:W-:Y:S01]  /*53c0*/  UMOV UR11, UR43 ;  /* 0x0000002b000b7c82 */ /* 0x000fe20008000000 */
[----:B------:R-:W-:Y:S01]  /*53d0*/  UMOV UR12, UR36 ;  /* 0x00000024000c7c82 */ /* 0x000fe20008000000 */
[----:B------:R-:W-:Y:S01]  /*53e0*/  UPRMT UR14, UR37, 0x654, UR33 ;  /* 0x00000654250e7896 */ /* 0x000fe20008000021 */
[----:B------:R-:W-:Y:S05]  /*53f0*/  @!P4 IADD3 R8, P0, PT, R30, 0x580, RZ ;  /* 0x000005801e08c810 */ /* 0x000fea0007f1e0ff */
[----:B------:R-:W-:Y:S04]  /*5400*/  @!P4 IMAD.X R2, RZ, RZ, R31, P0 ;  /* 0x000000ffff02c224 */ /* 0x000fe800000e061f */
[----:B------:R1:W-:Y:S01]  /*5410*/  @!UP2 UTMALDG.3D [UR32], [UR18], desc[UR16] ;  /* 0x000010201200a5b4 */ /* 0x0003e20008011000 */
[----:B------:R1:W-:Y:S01]  /*5420*/  @!UP1 UTMALDG.3D [UR8], [UR18], desc[UR16] ;  /* 0x00001008120095b4 */ /* 0x0003e20008011000 */
[----:B------:R1:W-:Y:S01]  /*5430*/  @!P4 SYNCS.ARRIVE.TRANS64.RED.A0TR RZ, [UR6+0x108], R0 ;  /* 0x00010800ffffc9a7 */ /* 0x0003e20008300406 */
[----:B------:R-:W-:Y:S01]  /*5440*/  SYNCS.ARRIVE.TRANS64.RED.A1T0 RZ, [UR14], RZ ;  /* 0x000000ffffff79a7 */ /* 0x000fe2000810040e */
[----:B------:R-:W2:Y:S02]  /*5450*/  SYNCS.PHASECHK.TRANS64.TRYWAIT P2, [UR6+0x130], R14 ;  /* 0x0001300eff0075a7 */ /* 0x000ea40008041106 */
[----:B-12---:R-:W-:Y:S05]  /*5460*/  @!P2 BRA `(.L_x_107) ;  /* 0x0000005c000ca947 */ /* 0x006fea0003800000 */
.L_x_218:
[----:B------:R-:W2:Y:S01]  /*5470*/  LDC.64 R12, c[0x0][0xb18] ;  /* 0x0002c600ff0c7b82 */ /* 0x000ea20000000a00 */
[----:B------:R-:W-:Y:S01]  /*5480*/  @!P4 R2UR UR8, R2 ;  /* 0x000000000208c2ca */ /* 0x000fe200000e0000 */
[----:B------:R-:W-:Y:S01]  /*5490*/  VOTEU.ALL UP1, P4 ;  /* 0x0000000000ff7886 */ /* 0x000fe20002020000 */
[----:B------:R-:W-:Y:S01]  /*54a0*/  @!P4 R2UR UR9, R8 ;  /* 0x000000000809c2ca */ /* 0x000fe200000e0000 */
[----:B------:R-:W-:Y:S01]  /*54b0*/  VOTEU.ALL UP2, P4 ;  /* 0x0000000000ff7886 */ /* 0x000fe20002040000 */
[----:B------:R-:W-:Y:S03]  /*54c0*/  UMOV UR16, 0x0 ;  /* 0x0000000000107882 */ /* 0x000fe60000000000 */
[----:B------:R-:W4:Y:S01]  /*54d0*/  @!P1 LDC R2, c[0x0][0xb0c] ;  /* 0x0002c300ff029b82 */ /* 0x000f220000000800 */
[----:B------:R-:W-:Y:S01]  /*54e0*/  @!UP1 UIADD3 UR26, UPT, UPT, UR42, 0x40, URZ ;  /* 0x000000402a1a9890 */ /* 0x000fe2000fffe0ff */
[----:B-1----:R-:W-:Y:S01]  /*54f0*/  @!P4 IMAD.MOV.U32 R0, RZ, RZ, 0x1000 ;  /* 0x00001000ff00c424 */ /* 0x002fe200078e00ff */
[----:B------:R-:W-:Y:S01]  /*5500*/  @!UP1 UIADD3 UR24, UPT, UPT, UR6, 0x2300, URZ ;  /* 0x0000230006189890 */ /* 0x000fe2000fffe0ff */
[----:B------:R-:W-:Y:S01]  /*5510*/  @P3 SHF.R.U32.HI R26, RZ, 0x10, R21 ;  /* 0x00000010ff1a3819 */ /* 0x000fe20000011615 */
[----:B------:R-:W-:Y:S01]  /*5520*/  UMOV UR17, 0x10000000 ;  /* 0x1000000000117882 */ /* 0x000fe20000000000 */
[----:B------:R-:W-:Y:S01]  /*5530*/  UMOV UR27, UR43 ;  /* 0x0000002b001b7c82 */ /* 0x000fe20008000000 */
[----:B------:R-:W-:Y:S01]  /*5540*/  UMOV UR28, UR36 ;  /* 0x00000024001c7c82 */ /* 0x000fe20008000000 */
[----:B------:R-:W-:Y:S01]  /*5550*/  IMAD.U32 R9, RZ, RZ, UR8 ;  /* 0x00000008ff097e24 */ /* 0x000fe2000f8e00ff */
[----:B------:R-:W-:Y:S01]  /*5560*/  @!UP1 UIADD3 UR10, UPT, UPT, UR42, 0xc0, URZ ;  /* 0x000000c02a0a9890 */ /* 0x000fe2000fffe0ff */
[----:B------:R-:W-:Y:S01]  /*5570*/  IMAD.U32 R8, RZ, RZ, UR9 ;  /* 0x00000009ff087e24 */ /* 0x000fe2000f8e00ff */
[----:B------:R-:W-:Y:S01]  /*5580*/  @!UP1 UIADD3 UR8, UPT, UPT, UR6, 0x2b00, URZ ;  /* 0x00002b0006089890 */ /* 0x000fe2000fffe0ff */
[----:B------:R-:W-:Y:S01]  /*5590*/  VIADD R28, R28, 0x1 ;  /* 0x000000011c1c7836 */ /* 0x000fe20000000000 */
[----:B------:R-:W-:Y:S01]  /*55a0*/  @!P4 R2UR UR19, R9 ;  /* 0x000000000913c2ca */ /* 0x000fe200000e0000 */
[----:B------:R-:W-:Y:S01]  /*55b0*/  VOTEU.ALL UP1, P4 ;  /* 0x0000000000ff7886 */ /* 0x000fe20002020000 */
[----:B------:R-:W-:Y:S01]  /*55c0*/  @!P4 R2UR UR18, R8 ;  /* 0x000000000812c2ca */ /* 0x000fe200000e0000 */
[----:B------:R-:W-:Y:S01]  /*55d0*/  UMOV UR9, UR25 ;  /* 0x0000001900097c82 */ /* 0x000fe20008000000 */
[----:B------:R-:W1:Y:S01]  /*55e0*/  LDC.64 R8, c[0x0][0xb10] ;  /* 0x0002c400ff087b82 */ /* 0x000e620000000a00 */
[----:B------:R-:W-:Y:S01]  /*55f0*/  UMOV UR11, UR43 ;  /* 0x0000002b000b7c82 */ /* 0x000fe20008000000 */
[----:B------:R-:W-:Y:S01]  /*5600*/  UMOV UR12, UR36 ;  /* 0x00000024000c7c82 */ /* 0x000fe20008000000 */
[----:B------:R-:W-:Y:S08]  /*5610*/  UPRMT UR14, UR37, 0x654, UR25 ;  /* 0x00000654250e7896 */ /* 0x000ff00008000019 */
[----:B------:R1:W-:Y:S01]  /*5620*/  @!UP2 UTMALDG.3D [UR24], [UR18], desc[UR16] ;  /* 0x000010181200a5b4 */ /* 0x0003e20008011000 */
[----:B------:R1:W-:Y:S01]  /*5630*/  @!UP1 UTMALDG.3D [UR8], [UR18], desc[UR16] ;  /* 0x00001008120095b4 */ /* 0x0003e20008011000 */
[----:B------:R5:W-:Y:S01]  /*5640*/  @!P4 SYNCS.ARRIVE.TRANS64.RED.A0TR RZ, [UR6+0x110], R0 ;  /* 0x00011000ffffc9a7 */ /* 0x000be20008300406 */
[C---:B-1----:R-:W-:Y:S01]  /*5650*/  @!P1 IMAD.HI.U32 R8, R11.reuse, R8, RZ ;  /* 0x000000080b089227 */ /* 0x042fe200078e00ff */
[----:B--2---:R-:W-:Y:S02]  /*5660*/  @!P1 ISETP.NE.AND P0, PT, R12, 0x1, PT ;  /* 0x000000010c00980c */ /* 0x004fe40003f05270 */
[----:B----4-:R-:W-:Y:S01]  /*5670*/  @!P1 ISETP.NE.AND P2, PT, R2, 0x1, PT ;  /* 0x000000010200980c */ /* 0x010fe20003f45270 */
[C---:B------:R-:W-:Y:S01]  /*5680*/  @!P1 IMAD.HI.U32 R13, R10.reuse, R13, RZ ;  /* 0x0000000d0a0d9227 */ /* 0x040fe200078e00ff */
[----:B------:R-:W-:Y:S04]  /*5690*/  @!P1 SHF.R.U32.HI R8, RZ, R9, R8 ;  /* 0x00000009ff089219 */ /* 0x000fe80000011608 */
[----:B------:R-:W-:Y:S01]  /*56a0*/  @!P1 SEL R8, R11, R8, !P2 ;  /* 0x000000080b089207 */ /* 0x000fe20005000000 */
[----:B------:R-:W-:Y:S01]  /*56b0*/  SYNCS.ARRIVE.TRANS64.RED.A1T0 RZ, [UR14], RZ ;  /* 0x000000ffffff79a7 */ /* 0x000fe2000810040e */
[----:B------:R-:W1:Y:S01]  /*56c0*/  SYNCS.PHASECHK.TRANS64.TRYWAIT P5, [UR6+0x138], R14 ;  /* 0x0001380eff0075a7 */ /* 0x000e6200080a1106 */
[----:B-----5:R-:W2:Y:S02]  /*56d0*/  @!P1 LDC R0, c[0x0][0xb20] ;  /* 0x0002c800ff009b82 */ /* 0x020ea40000000800 */
[----:B--2---:R-:W-:Y:S04]  /*56e0*/  @!P1 SHF.R.U32.HI R0, RZ, R0, R13 ;  /* 0x00000000ff009219 */ /* 0x004fe8000001160d */
[----:B------:R-:W-:Y:S05]  /*56f0*/  @!P1 SEL R9, R10, R0, !P0 ;  /* 0x000000000a099207 */ /* 0x000fea0004000000 */
[----:B------:R-:W-:Y:S02]  /*5700*/  @!P1 IMAD.IADD R0, R9, 0x1, -R8 ;  /* 0x0000000109009824 */ /* 0x000fe400078e0a08 */
[----:B------:R-:W-:Y:S02]  /*5710*/  @!P1 IMAD.IADD R8, R8, 0x1, -R9 ;  /* 0x0000000108089824 */ /* 0x000fe400078e0a09 */
[----:B------:R-:W-:Y:S02]  /*5720*/  @!P1 IMAD R11, R0, R2, R11 ;  /* 0x00000002000b9224 */ /* 0x000fe400078e020b */
[----:B------:R-:W-:Y:S01]  /*5730*/  @!P1 IMAD R10, R8, R12, R10 ;  /* 0x0000000c080a9224 */ /* 0x000fe200078e020a */
[----:B-1----:R-:W-:Y:S06]  /*5740*/  @!P5 BRA `(.L_x_108) ;  /* 0x00000058006cd947 */ /* 0x002fec0003800000 */
.L_x_220:
[----:B------:R-:W-:Y:S01]  /*5750*/  @!P4 IADD3 R2, P0, PT, R30, 0x580, RZ ;  /* 0x000005801e02c810 */ /* 0x000fe20007f1e0ff */
[----:B------:R-:W-:Y:S01]  /*5760*/  VOTEU.ALL UP1, P4 ;  /* 0x0000000000ff7886 */ /* 0x000fe20002020000 */
[----:B------:R-:W-:Y:S01]  /*5770*/  VOTEU.ALL UP2, P4 ;  /* 0x0000000000ff7886 */ /* 0x000fe20002040000 */
[----:B------:R-:W-:Y:S01]  /*5780*/  UMOV UR14, 0x0 ;  /* 0x00000000000e7882 */ /* 0x000fe20000000000 */
[----:B------:R-:W-:Y:S01]  /*5790*/  @!P4 R2UR UR9, R2 ;  /* 0x000000000209c2ca */ /* 0x000fe200000e0000 */
[----:B-1----:R-:W-:Y:S01]  /*57a0*/  @!P4 IMAD.X R0, RZ, RZ, R31, P0 ;  /* 0x000000ffff00c224 */ /* 0x002fe200000e061f */
[----:B------:R-:W-:Y:S01]  /*57b0*/  @!UP1 UIADD3 UR17, UPT, UPT, UR6, 0x118, URZ ;  /* 0x0000011806119890 */ /* 0x000fe2000fffe0ff */
[----:B------:R-:W-:Y:S01]  /*57c0*/  ISETP.NE.AND P0, PT, R28, 0x2, PT ;  /* 0x000000021c00780c */ /* 0x000fe20003f05270 */
[----:B------:R-:W-:Y:S01]  /*57d0*/  @!UP1 UIADD3 UR18, UPT, UPT, UR42, 0x60, URZ ;  /* 0x000000602a129890 */ /* 0x000fe2000fffe0ff */
[----:B------:R-:W-:Y:S01]  /*57e0*/  LOP3.LUT R29, R29, 0x1, RZ, 0x3c, !PT ;  /* 0x000000011d1d7812 */ /* 0x000fe200078e3cff */
[----:B------:R-:W-:Y:S01]  /*57f0*/  @!UP1 UIADD3 UR16, UPT, UPT, UR6, 0x3300, URZ ;  /* 0x0000330006109890 */ /* 0x000fe2000fffe0ff */
[----:B------:R-:W-:Y:S01]  /*5800*/  @!P4 R2UR UR8, R0 ;  /* 0x000000000008c2ca */ /* 0x000fe200000e0000 */
[----:B------:R-:W-:Y:S01]  /*5810*/  UMOV UR15, 0x10000000 ;  /* 0x10000000000f7882 */ /* 0x000fe20000000000 */
[----:B------:R-:W-:Y:S01]  /*5820*/  UMOV UR19, UR43 ;  /* 0x0000002b00137c82 */ /* 0x000fe20008000000 */
[----:B------:R-:W-:Y:S01]  /*5830*/  UMOV UR20, UR36 ;  /* 0x0000002400147c82 */ /* 0x000fe20008000000 */
[----:B------:R-:W-:Y:S01]  /*5840*/  @!UP1 UIADD3 UR10, UPT, UPT, UR42, 0xe0, URZ ;  /* 0x000000e02a0a9890 */ /* 0x000fe2000fffe0ff */
[----:B------:R-:W-:Y:S01]  /*5850*/  SEL R0, RZ, 0x1, P0 ;  /* 0x00000001ff007807 */ /* 0x000fe20000000000 */
[----:B------:R-:W-:Y:S01]  /*5860*/  IMAD.U32 R8, RZ, RZ, UR9 ;  /* 0x00000009ff087e24 */ /* 0x000fe2000f8e00ff */
[----:B------:R-:W-:Y:S01]  /*5870*/  UMOV UR11, UR43 ;  /* 0x0000002b000b7c82 */ /* 0x000fe20008000000 */
[----:B------:R-:W-:Y:S01]  /*5880*/  UMOV UR12, UR36 ;  /* 0x00000024000c7c82 */ /* 0x000fe20008000000 */
[----:B------:R-:W-:Y:S01]  /*5890*/  UMOV UR9, UR17 ;  /* 0x0000001100097c82 */ /* 0x000fe20008000000 */
[----:B------:R-:W-:Y:S01]  /*58a0*/  @P3 R2UR UR36, R26 ;  /* 0x000000001a2432ca */ /* 0x000fe200000e0000 */
[----:B------:R-:W-:Y:S01]  /*58b0*/  IMAD.IADD R15, R10, 0x1, R96 ;  /* 0x000000010a0f7824 */ /* 0x000fe200078e0260 */
[----:B------:R-:W-:Y:S01]  /*58c0*/  @!P4 R2UR UR22, R8 ;  /* 0x000000000816c2ca */ /* 0x000fe200000e0000 */
[----:B------:R-:W-:Y:S01]  /*58d0*/  IMAD.U32 R9, RZ, RZ, UR8 ;  /* 0x00000008ff097e24 */ /* 0x000fe2000f8e00ff */
[----:B------:R-:W-:Y:S01]  /*58e0*/  @!UP1 UIADD3 UR8, UPT, UPT, UR6, 0x3b00, URZ ;  /* 0x00003b0006089890 */ /* 0x000fe2000fffe0ff */
[----:B------:R-:W-:Y:S01]  /*58f0*/  LOP3.LUT R27, R27, R0, RZ, 0x3c, !PT ;  /* 0x000000001b1b7212 */ /* 0x000fe200078e3cff */
[----:B------:R-:W-:Y:S01]  /*5900*/  VOTEU.ALL UP1, P4 ;  /* 0x0000000000ff7886 */ /* 0x000fe20002020000 */
[----:B------:R-:W-:Y:S01]  /*5910*/  IMAD.IADD R14, R11, 0x1, R97 ;  /* 0x000000010b0e7824 */ /* 0x000fe200078e0261 */
[----:B------:R-:W-:Y:S02]  /*5920*/  @!P4 R2UR UR23, R9 ;  /* 0x000000000917c2ca */ /* 0x000fe400000e0000 */
[----:B------:R-:W-:Y:S11]  /*5930*/  SEL R28, R28, RZ, P0 ;  /* 0x000000ff1c1c7207 */ /* 0x000ff60000000000 */
[----:B------:R4:W-:Y:S01]  /*5940*/  @!UP2 UTMALDG.3D [UR16], [UR22], desc[UR14] ;  /* 0x00000e101600a5b4 */ /* 0x0009e20008011000 */
[----:B------:R4:W-:Y:S01]  /*5950*/  @!UP1 UTMALDG.3D [UR8], [UR22], desc[UR14] ;  /* 0x00000e08160095b4 */ /* 0x0009e20008011000 */
[----:B------:R4:W-:Y:S01]  /*5960*/  @!P4 SYNCS.ARRIVE.TRANS64.RED.A0TR RZ, [UR6+0x118], R25 ;  /* 0x00011819ffffc9a7 */ /* 0x0009e20008300406 */
[----:B------:R-:W-:Y:S01]  /*5970*/  UPLOP3.LUT UP1, UPT, UPT, UPT, UPT, 0x80, 0x8 ;  /* 0x000000000008789c */ /* 0x000fe20003f2f070 */
[----:B------:R-:W-:Y:S01]  /*5980*/  SYNCS.ARRIVE.TRANS64.RED.A1T0 RZ, [UR7], RZ ;  /* 0x000000ffffff79a7 */ /* 0x000fe20008100407 */
[----:B------:R-:W-:Y:S09]  /*5990*/  @P3 BRA `(.L_x_109) ;  /* 0xfffffff000343947 */ /* 0x000ff2000383ffff */
[----:B------:R-:W-:-:S04]  /*59a0*/  SHF.L.U32 R2, R29, 0x1f, RZ ;  /* 0x0000001f1d027819 */ /* 0x000fc800000006ff */
[----:B------:R-:W1:Y:S02]  /*59b0*/  SYNCS.PHASECHK.TRANS64.TRYWAIT P0, [UR6+0x120], R2 ;  /* 0x00012002ff0075a7 */ /* 0x000e640008001106 */
[----:B-1----:R-:W-:Y:S05]  /*59c0*/  @!P0 BRA `(.L_x_110) ;  /* 0x0000005400e48947 */ /* 0x002fea0003800000 */
.L_x_222:
[----:B------:R-:W2:Y:S02]  /*59d0*/  SYNCS.PHASECHK.TRANS64.TRYWAIT P0, [UR6+0x128], R2 ;  /* 0x00012802ff0075a7 */ /* 0x000ea40008001106 */
[----:B--2---:R-:W-:Y:S05]  /*59e0*/  @!P0 BRA `(.L_x_111) ;  /* 0x0000005400f48947 */ /* 0x004fea0003800000 */
.L_x_224:
[----:B------:R-:W2:Y:S02]  /*59f0*/  SYNCS.PHASECHK.TRANS64.TRYWAIT P0, [UR6+0x130], R2 ;  /* 0x00013002ff0075a7 */ /* 0x000ea40008001106 */
[----:B--2---:R-:W-:Y:S05]  /*5a00*/  @!P0 BRA `(.L_x_112) ;  /* 0x0000005800048947 */ /* 0x004fea0003800000 */
.L_x_226:
[----:B-1----:R-:W-:-:S07]  /*5a10*/  MOV R0, UR6 ;  /* 0x0000000600007c02 */ /* 0x002fce0008000f00 */
.L_x_113:
[----:B-1----:R-:W-:-:S04]  /*5a20*/  SHF.L.U32 R2, R29, 0x1f, RZ ;  /* 0x0000001f1d027819 */ /* 0x002fc800000006ff */
[----:B------:R1:W2:Y:S03]  /*5a30*/  SYNCS.PHASECHK.TRANS64.TRYWAIT P0, [R0+URZ+0x138], R2 ;  /* 0x00013802000075a7 */ /* 0x0002a600080011ff */
[----:B--2---:R-:W-:Y:S05]  /*5a40*/  @!P0 NANOSLEEP.SYNCS 0x989680 ;  /* 0x009896800000895d */ /* 0x004fea0003900000 */
[----:B------:R-:W2:Y:S02]  /*5a50*/  @!P0 SYNCS.PHASECHK.TRANS64 P0, [R0+URZ+0x138], R2 ;  /* 0x00013802000085a7 */ /* 0x000ea400080010ff */
[----:B--2-4-:R-:W-:Y:S05]  /*5a60*/  @P0 EXIT ;  /* 0x000000000000094d */ /* 0x014fea0003800000 */
[----:B------:R-:W-:Y:S05]  /*5a70*/  BRA `(.L_x_113) ;  /* 0xfffffffc00e87947 */ /* 0x000fea000383ffff */
.L_x_98:
[----:B------:R-:W-:-:S06]  /*5a80*/  UISETP.GE.AND UP1, UPT, UR10, 0x4, UPT ;  /* 0x000000040a00788c */ /* 0x000fcc000bf26270 */
[----:B------:R-:W-:-:S13]  /*5a90*/  PLOP3.LUT P0, PT, PT, PT, UP1, 0x80, 0x8 ;  /* 0x000000000008781c */ /* 0x000fda0003f0f018 */
[----:B------:R-:W-:Y:S05]  /*5aa0*/  @!P0 EXIT ;  /* 0x000000000000894d */ /* 0x000fea0003800000 */
[----:B------:R-:W-:Y:S01]  /*5ab0*/  BAR.SYNC.DEFER_BLOCKING 0x6, 0xa0 ;  /* 0x0182800000007b1d */ /* 0x000fe20000010000 */
[----:B------:R-:W-:Y:S01]  /*5ac0*/  IMAD.SHL.U32 R4, R104, 0x200000, RZ ;  /* 0x0020000068047824 */ /* 0x000fe200078e00ff */
[----:B------:R-:W-:Y:S01]  /*5ad0*/  LOP3.LUT R110, R2, 0x20, R113, 0xf8, !PT ;  /* 0x00000020026e7812 */ /* 0x000fe200078ef871 */
[C---:B------:R-:W-:Y:S01]  /*5ae0*/  IMAD.SHL.U32 R103, R113.reuse, 0x20, RZ ;  /* 0x0000002071677824 */ /* 0x040fe200078e00ff */
[----:B------:R-:W-:Y:S01]  /*5af0*/  CS2R R108, SRZ ;  /* 0x00000000006c7805 */ /* 0x000fe2000001ff00 */
[C---:B------:R-:W-:Y:S01]  /*5b00*/  IMAD.U32 R85, R113.reuse, 0x10000, RZ ;  /* 0x0001000071557824 */ /* 0x040fe200078e00ff */
[----:B------:R-:W-:Y:S02]  /*5b10*/  UMOV UR49, 0x400 ;  /* 0x0000040000317882 */ /* 0x000fe40000000000 */
[----:B------:R-:W1:Y:S01]  /*5b20*/  LDC R101, c[0x0][0x370] ;  /* 0x0000dc00ff657b82 */ /* 0x000e620000000800 */
[----:B------:R-:W-:Y:S01]  /*5b30*/  ULEA UR49, UR37, UR49, 0x18 ;  /* 0x0000003125317291 */ /* 0x000fe2000f8ec0ff */
[----:B------:R-:W-:Y:S01]  /*5b40*/  IMAD.SHL.U32 R3, R113, 0x4, RZ ;  /* 0x0000000471037824 */ /* 0x000fe200078e00ff */
[----:B------:R-:W-:Y:S01]  /*5b50*/  LOP3.LUT R4, R4, 0x200000, RZ, 0xc0, !PT ;  /* 0x0020000004047812 */ /* 0x000fe200078ec0ff */
[----:B------:R-:W-:Y:S01]  /*5b60*/  IMAD.SHL.U32 R5, R104, 0x400, RZ ;  /* 0x0000040068057824 */ /* 0x000fe200078e00ff */
[C---:B------:R-:W-:Y:S01]  /*5b70*/  LOP3.LUT R6, R103.reuse, 0x80, RZ, 0xc0, !PT ;  /* 0x0000008067067812 */ /* 0x040fe200078ec0ff */
[----:B------:R-:W-:Y:S01]  /*5b80*/  UIADD3 UR4, UPT, UPT, UR49, 0x4300, URZ ;  /* 0x0000430031047890 */ /* 0x000fe2000fffe0ff */
[----:B------:R-:W-:Y:S01]  /*5b90*/  LOP3.LUT R102, R103, 0xb60, RZ, 0xc0, !PT ;  /* 0x00000b6067667812 */ /* 0x000fe200078ec0ff */
[----:B------:R-:W2:Y:S01]  /*5ba0*/  LDC R42, c[0x0][0xb0c] ;  /* 0x0002c300ff2a7b82 */ /* 0x000ea20000000800 */
[----:B------:R-:W-:Y:S01]  /*5bb0*/  LOP3.LUT R85, R4, 0x400000, R85, 0xf8, !PT ;  /* 0x0040000004557812 */ /* 0x000fe200078ef855 */
[----:B------:R-:W-:Y:S01]  /*5bc0*/  IMAD.SHL.U32 R111, R113, 0x2, RZ ;  /* 0x00000002716f7824 */ /* 0x000fe200078e00ff */
[----:B------:R-:W-:Y:S01]  /*5bd0*/  LOP3.LUT P0, RZ, R103, 0x80, RZ, 0xc0, !PT ;  /* 0x0000008067ff7812 */ /* 0x000fe2000780c0ff */
[----:B------:R-:W-:Y:S01]  /*5be0*/  IMAD.MOV.U32 R84, RZ, RZ, RZ ;  /* 0x000000ffff547224 */ /* 0x000fe200078e00ff */
[----:B------:R-:W-:Y:S01]  /*5bf0*/  LOP3.LUT R3, R6, 0x10, R3, 0xf8, !PT ;  /* 0x0000001006037812 */ /* 0x000fe200078ef803 */
[----:B------:R-:W-:Y:S01]  /*5c00*/  IMAD.MOV.U32 R116, RZ, RZ, RZ ;  /* 0x000000ffff747224 */ /* 0x000fe200078e00ff */
[----:B------:R-:W-:Y:S01]  /*5c10*/  LOP3.LUT R102, R102, 0x400, R5, 0xf8, !PT ;  /* 0x0000040066667812 */ /* 0x000fe200078ef805 */
[----:B------:R-:W3:Y:S01]  /*5c20*/  LDC R99, c[0x0][0xb20] ;  /* 0x0002c800ff637b82 */ /* 0x000ee20000000800 */
[----:B------:R-:W4:Y:S01]  /*5c30*/  LDS R0, [UR49+0x200] ;  /* 0x00020031ff007984 */ /* 0x000f220008000800 */
[----:B------:R-:W-:-:S02]  /*5c40*/  P2R R7, PR, RZ, 0x1 ;  /* 0x00000001ff077803 */ /* 0x000fc40000000000 */
[----:B------:R-:W-:Y:S02]  /*5c50*/  CS2R R106, SRZ ;  /* 0x00000000006a7805 */ /* 0x000fe4000001ff00 */
[----:B------:R-:W-:Y:S01]  /*5c60*/  LOP3.LUT R102, R102, R3, RZ, 0xfc, !PT ;  /* 0x0000000366667212 */ /* 0x000fe200078efcff */
[----:B------:R-:W-:Y:S01]  /*5c70*/  IMAD.U32 R112, RZ, RZ, UR4 ;  /* 0x00000004ff707e24 */ /* 0x000fe2000f8e00ff */
[----:B------:R-:W-:Y:S01]  /*5c80*/  LOP3.LUT R113, R113, 0x60, RZ, 0xc0, !PT ;  /* 0x0000006071717812 */ /* 0x000fe200078ec0ff */
[----:B------:R-:W1:Y:S01]  /*5c90*/  LDCU.64 UR52, c[0x0][0x348] ;  /* 0x00006900ff3477ac */ /* 0x000e620008000a00 */
[----:B------:R-:W1:Y:S01]  /*5ca0*/  LDC R41, c[0x0][0xb30] ;  /* 0x0002cc00ff297b82 */ /* 0x000e620000000800 */
[----:B------:R-:W-:Y:S01]  /*5cb0*/  LOP3.LUT R111, R111, 0x80, RZ, 0xc0, !PT ;  /* 0x000000806f6f7812 */ /* 0x000fe200078ec0ff */
[----:B------:R-:W1:Y:S01]  /*5cc0*/  LDCU UR51, c[0x0][0x388] ;  /* 0x00007100ff3377ac */ /* 0x000e620008000800 */
[----:B------:R-:W1:Y:S05]  /*5cd0*/  LDCU UR50, c[0x0][0x384] ;  /* 0x00007080ff3277ac */ /* 0x000e6a0008000800 */
[----:B------:R-:W1:Y:S01]  /*5ce0*/  LDC.64 R94, c[0x0][0xb10] ;  /* 0x0002c400ff5e7b82 */ /* 0x000e620000000a00 */
[----:B------:R-:W1:Y:S01]  /*5cf0*/  LDCU.64 UR38, c[0x0][0x888] ;  /* 0x00011100ff2677ac */ /* 0x000e620008000a00 */
[----:B------:R-:W1:Y:S06]  /*5d00*/  LDCU.64 UR44, c[0x0][0x8c0] ;  /* 0x00011800ff2c77ac */ /* 0x000e6c0008000a00 */
[----:B------:R-:W1:Y:S01]  /*5d10*/  LDC.64 R38, c[0x0][0xb18] ;  /* 0x0002c600ff267b82 */ /* 0x000e620000000a00 */
[----:B------:R-:W-:-:S07]  /*5d20*/  UIADD3 UR48, UPT, UPT, UR49, 0x300, URZ ;  /* 0x0000030031307890 */ /* 0x000fce000fffe0ff */
[----:B------:R-:W1:Y:S08]  /*5d30*/  LDC.64 R90, c[0x0][0x888] ;  /* 0x00022200ff5a7b82 */ /* 0x000e700000000a00 */
[----:B------:R-:W1:Y:S01]  /*5d40*/  LDC.64 R36, c[0x0][0xb28] ;  /* 0x0002ca00ff247b82 */ /* 0x000e620000000a00 */
[----:B----4-:R-:W-:-:S07]  /*5d50*/  IMAD.IADD R85, R0, 0x1, R85 ;  /* 0x0000000100557824 */ /* 0x010fce00078e0255 */
[----:B------:R-:W4:Y:S08]  /*5d60*/  LDC.64 R92, c[0x0][0x890] ;  /* 0x00022400ff5c7b82 */ /* 0x000f300000000a00 */
[----:B------:R-:W1:Y:S08]  /*5d70*/  LDC.64 R88, c[0x0][0x8b0] ;  /* 0x00022c00ff587b82 */ /* 0x000e700000000a00 */
[----:B------:R-:W1:Y:S08]  /*5d80*/  LDC.64 R86, c[0x0][0x8a8] ;  /* 0x00022a00ff567b82 */ /* 0x000e700000000a00 */
[----:B--23--:R-:W1:Y:S02]  /*5d90*/  LDC R100, c[0x0][0x374] ;  /* 0x0000dd00ff647b82 */ /* 0x00ce640000000800 */
.L_x_156:
[----:B------:R-:W-:Y:S02]  /*5da0*/  LEA R0, R116, UR49, 0x3 ;  /* 0x0000003174007c11 */ /* 0x000fe4000f8e18ff */
[----:B------:R-:W-:Y:S02]  /*5db0*/  SHF.L.U32 R2, R108, 0x1f, RZ ;  /* 0x0000001f6c027819 */ /* 0x000fe400000006ff */
[----:B------:R-:W-:Y:S02]  /*5dc0*/  LEA R16, R116, UR49, 0x4 ;  /* 0x0000003174107c11 */ /* 0x000fe4000f8e20ff */
[----:B------:R-:W2:Y:S02]  /*5dd0*/  SYNCS.PHASECHK.TRANS64.TRYWAIT P0, [R0+URZ+0x150], R2 ;  /* 0x00015002000075a7 */ /* 0x000ea400080011ff */
[----:B-12---:R-:W-:Y:S05]  /*5de0*/  @!P0 BRA `(.L_x_114) ;  /* 0x0000005400248947 */ /* 0x006fea0003800000 */
.L_x_227:
[----:B------:R-:W3:Y:S01]  /*5df0*/  LDC.64 R10, c[0x0][0xb10] ;  /* 0x0002c400ff0a7b82 */ /* 0x000ee20000000a00 */
[----:B------:R-:W4:Y:S01]  /*5e00*/  LDS.128 R16, [R16+0x1e0] ;  /* 0x0001e00010107984 */ /* 0x000f220000000c00 */
[----:B-1----:R-:W-:Y:S01]  /*5e10*/  ISETP.NE.AND P1, PT, R41, 0x1, PT ;  /* 0x000000012900780c */ /* 0x002fe20003f25270 */
[----:B--2---:R-:W-:Y:S01]  /*5e20*/  VIADD R0, R0, 0x160 ;  /* 0x0000016000007836 */ /* 0x004fe20000000000 */
[----:B------:R-:W-:Y:S04]  /*5e30*/  ISETP.GE.AND P0, PT, R40, 0x1, PT ;  /* 0x000000012800780c */ /* 0x000fe80003f06270 */
[----:B------:R-:W1:Y:S01]  /*5e40*/  LDC.64 R8, c[0x0][0xb18] ;  /* 0x0002c600ff087b82 */ /* 0x000e620000000a00 */
[----:B------:R-:W-:Y:S01]  /*5e50*/  PRMT R0, RZ, 0x654, R0 ;  /* 0x00000654ff007816 */ /* 0x000fe20000000000 */
[----:B------:R-:W-:Y:S01]  /*5e60*/  @!PT LDS RZ, [RZ] ;  /* 0x00000000fffff984 */ /* 0x000fe20000000800 */
[----:B------:R-:W-:Y:S01]  /*5e70*/  @!PT LDS RZ, [RZ] ;  /* 0x00000000fffff984 */ /* 0x000fe20000000800 */
[----:B------:R-:W-:Y:S01]  /*5e80*/  @!PT LDS RZ, [RZ] ;  /* 0x00000000fffff984 */ /* 0x000fe20000000800 */
[----:B------:R-:W-:Y:S01]  /*5e90*/  @!PT LDS RZ, [RZ] ;  /* 0x00000000fffff984 */ /* 0x000fe20000000800 */
[----:B------:R2:W-:Y:S06]  /*5ea0*/  MEMBAR.ALL.CTA ;  /* 0x0000000000007992 */ /* 0x0005ec0000008000 */
[----:B--2---:R-:W2:Y:S01]  /*5eb0*/  FENCE.VIEW.ASYNC.S ;  /* 0x00000000000073c6 */ /* 0x004ea20000000000 */
[----:B------:R-:W1:Y:S08]  /*5ec0*/  @!P1 LDC R12, c[0x0][0xb20] ;  /* 0x0002c800ff0c9b82 */ /* 0x000e700000000800 */
[----:B------:R-:W1:Y:S01]  /*5ed0*/  @!P1 LDC R7, c[0x0][0xb0c] ;  /* 0x0002c300ff079b82 */ /* 0x000e620000000800 */
[----:B--2---:R2:W-:Y:S01]  /*5ee0*/  SYNCS.ARRIVE.TRANS64.RED.A1T0 RZ, [R0+URZ], RZ ;  /* 0x000000ff00ff79a7 */ /* 0x0045e200081004ff */
[----:B----4-:R-:W-:Y:S04]  /*5ef0*/  LOP3.LUT P4, RZ, R18, 0x1, RZ, 0xc0, !PT ;  /* 0x0000000112ff7812 */ /* 0x010fe8000788c0ff */
[----:B------:R-:W-:Y:S09]  /*5f00*/  P2R R114, PR, RZ, 0x10 ;  /* 0x00000010ff727803 */ /* 0x000ff20000000000 */
[----:B------:R-:W-:Y:S02]  /*5f10*/  @P4 MOV R44, R16 ;  /* 0x00000010002c4202 */ /* 0x000fe40000000f00 */
[----:B------:R-:W-:Y:S01]  /*5f20*/  @P4 LOP3.LUT R43, R17, 0xffff, RZ, 0xc0, !PT ;  /* 0x0000ffff112b4812 */ /* 0x000fe200078ec0ff */
[----:B--23--:R-:W-:Y:S06]  /*5f30*/  @!P0 BRA `(.L_x_115) ;  /* 0x0000000000a48947 */ /* 0x00cfec0003800000 */
[----:B------:R-:W-:Y:S01]  /*5f40*/  IMAD.HI.U32 R0, R100, R39, RZ ;  /* 0x0000002764007227 */ /* 0x000fe200078e00ff */
[----:B------:R-:W-:Y:S02]  /*5f50*/  ISETP.NE.AND P0, PT, R38, 0x1, PT ;  /* 0x000000012600780c */ /* 0x000fe40003f05270 */
[----:B------:R-:W-:Y:S01]  /*5f60*/  ISETP.NE.AND P2, PT, R40, 0x1, PT ;  /* 0x000000012800780c */ /* 0x000fe20003f45270 */
[----:B------:R-:W-:Y:S01]  /*5f70*/  IMAD.HI.U32 R4, R101, R94, RZ ;  /* 0x0000005e65047227 */ /* 0x000fe200078e00ff */
[----:B------:R-:W-:Y:S02]  /*5f80*/  SHF.R.U32.HI R0, RZ, R99, R0 ;  /* 0x00000063ff007219 */ /* 0x000fe40000011600 */
[----:B------:R-:W-:Y:S01]  /*5f90*/  ISETP.NE.AND P3, PT, R42, 0x1, PT ;  /* 0x000000012a00780c */ /* 0x000fe20003f65270 */
[----:B------:R-:W-:Y:S01]  /*5fa0*/  IMAD.HI.U32 R6, R43, R39, RZ ;  /* 0x000000272b067227 */ /* 0x000fe200078e00ff */
[-C--:B------:R-:W-:Y:S02]  /*5fb0*/  SHF.R.U32.HI R4, RZ, R95.reuse, R4 ;  /* 0x0000005fff047219 */ /* 0x080fe40000011604 */
[----:B------:R-:W-:Y:S01]  /*5fc0*/  SEL R0, R100, R0, !P0 ;  /* 0x0000000064007207 */ /* 0x000fe20004000000 */
[----:B------:R-:W-:Y:S01]  /*5fd0*/  IMAD.HI.U32 R5, R44, R94, RZ ;  /* 0x0000005e2c057227 */ /* 0x000fe200078e00ff */
[----:B------:R-:W-:Y:S03]  /*5fe0*/  SEL R4, R101, R4, !P3 ;  /* 0x0000000465047207 */ /* 0x000fe60005800000 */
[-C--:B------:R-:W-:Y:S01]  /*5ff0*/  IMAD.HI.U32 R3, R0, R36.reuse, RZ ;  /* 0x0000002400037227 */ /* 0x080fe200078e00ff */
[----:B------:R-:W-:Y:S03]  /*6000*/  SHF.R.U32.HI R5, RZ, R95, R5 ;  /* 0x0000005fff057219 */ /* 0x000fe60000011605 */
[----:B------:R-:W-:Y:S01]  /*6010*/  IMAD.HI.U32 R2, R4, R36, RZ ;  /* 0x0000002404027227 */ /* 0x000fe200078e00ff */
[----:B------:R-:W-:Y:S02]  /*6020*/  @P2 SHF.R.U32.HI R0, RZ, R37, R3 ;  /* 0x00000025ff002219 */ /* 0x000fe40000011603 */
[----:B------:R-:W-:Y:S02]  /*6030*/  SHF.R.U32.HI R3, RZ, R99, R6 ;  /* 0x00000063ff037219 */ /* 0x000fe40000011606 */
[----:B------:R-:W-:Y:S01]  /*6040*/  @P2 SHF.R.U32.HI R4, RZ, R37, R2 ;  /* 0x00000025ff042219 */ /* 0x000fe20000011602 */
[----:B------:R-:W-:Y:S01]  /*6050*/  IMAD R0, R40, R0, RZ ;  /* 0x0000000028007224 */ /* 0x000fe200078e02ff */
[----:B------:R-:W-:Y:S02]  /*6060*/  SEL R3, R43, R3, !P0 ;  /* 0x000000032b037207 */ /* 0x000fe40004000000 */
[----:B------:R-:W-:Y:S01]  /*6070*/  SEL R2, R44, R5, !P3 ;  /* 0x000000052c027207 */ /* 0x000fe20005800000 */
[----:B------:R-:W-:Y:S01]  /*6080*/  IMAD R5, R40, R4, RZ ;  /* 0x0000000428057224 */ /* 0x000fe200078e02ff */
[C---:B------:R-:W-:Y:S01]  /*6090*/  ISETP.GE.AND P0, PT, R3.reuse, R0, PT ;  /* 0x000000000300720c */ /* 0x040fe20003f06270 */
[C---:B------:R-:W-:Y:S03]  /*60a0*/  IMAD.HI.U32 R0, R3.reuse, R36, RZ ;  /* 0x0000002403007227 */ /* 0x040fe600078e00ff */
[C---:B------:R-:W-:Y:S02]  /*60b0*/  ISETP.GE.OR P0, PT, R2.reuse, R5, P0 ;  /* 0x000000050200720c */ /* 0x040fe40000706670 */
[----:B------:R-:W-:Y:S04]  /*60c0*/  SHF.R.U32.HI R0, RZ, R37, R0 ;  /* 0x00000025ff007219 */ /* 0x000fe80000011600 */
[C---:B------:R-:W-:Y:S05]  /*60d0*/  SEL R6, R3.reuse, R0, !P2 ;  /* 0x0000000003067207 */ /* 0x040fea0005000000 */
        /* <DEDUP_REMOVED lines=14> */
[----:B------:R-:W-:Y:S07]  /*61c0*/  IMAD R43, R3, R38, R43 ;  /* 0x00000026032b7224 */ /* 0x000fee00078e022b */
.L_x_115:
[----:B-1----:R-:W-:Y:S01]  /*61d0*/  @!P1 ISETP.NE.AND P0, PT, R8, 0x1, PT ;  /* 0x000000010800980c */ /* 0x002fe20003f05270 */
[----:B------:R-:W-:Y:S01]  /*61e0*/  @!P1 IMAD.HI.U32 R0, R44, R10, RZ ;  /* 0x0000000a2c009227 */ /* 0x000fe200078e00ff */
[----:B------:R-:W-:Y:S01]  /*61f0*/  @!P1 ISETP.NE.AND P2, PT, R7, 0x1, PT ;  /* 0x000000010700980c */ /* 0x000fe20003f45270 */
[----:B------:R-:W-:Y:S01]  /*6200*/  ULOP3.LUT UP0, URZ, UR48, 0x90, URZ, 0xc0, !UPT ;  /* 0x0000009030ff7892 */ /* 0x000fe2000f80c0ff */
[----:B------:R-:W-:Y:S01]  /*6210*/  R2UR UR42, R14 ;  /* 0x000000000e2a72ca */ /* 0x000fe200000e0000 */
[----:B------:R-:W-:Y:S01]  /*6220*/  @!P1 IMAD.HI.U32 R2, R43, R9, RZ ;  /* 0x000000092b029227 */ /* 0x000fe200078e00ff */
[----:B------:R-:W-:Y:S02]  /*6230*/  @!P1 SHF.R.U32.HI R0, RZ, R11, R0 ;  /* 0x0000000bff009219 */ /* 0x000fe40000011600 */
[----:B------:R-:W-:Y:S01]  /*6240*/  R2UR UR41, R15 ;  /* 0x000000000f2972ca */ /* 0x000fe200000e0000 */
[----:B------:R-:W-:Y:S01]  /*6250*/  VIADD R116, R116, 0x1 ;  /* 0x0000000174747836 */ /* 0x000fe20000000000 */
[----:B------:R-:W-:Y:S02]  /*6260*/  @!P1 SHF.R.U32.HI R2, RZ, R12, R2 ;  /* 0x0000000cff029219 */ /* 0x000fe40000011602 */
[----:B------:R-:W-:Y:S02]  /*6270*/  @!P1 SEL R3, R44, R0, !P2 ;  /* 0x000000002c039207 */ /* 0x000fe40005000000 */
[----:B------:R-:W-:Y:S02]  /*6280*/  @!P1 SEL R2, R43, R2, !P0 ;  /* 0x000000022b029207 */ /* 0x000fe40004000000 */
[----:B------:R-:W-:Y:S01]  /*6290*/  @P4 SHF.R.U32.HI R105, RZ, 0x10, R17 ;  /* 0x00000010ff694819 */ /* 0x000fe20000011611 */
[----:B------:R-:W-:Y:S02]  /*62a0*/  USHF.L.U32 UR42, UR42, 0x6, URZ ;  /* 0x000000062a2a7899 */ /* 0x000fe400080006ff */
[----:B------:R-:W-:Y:S02]  /*62b0*/  @!P1 IMAD.IADD R0, R2, 0x1, -R3 ;  /* 0x0000000102009824 */ /* 0x000fe400078e0a03 */
[----:B------:R-:W-:Y:S01]  /*62c0*/  @!P1 IMAD.IADD R2, R3, 0x1, -R2 ;  /* 0x0000000103029824 */ /* 0x000fe200078e0a02 */
[----:B------:R-:W-:Y:S01]  /*62d0*/  USHF.L.U32 UR41, UR41, 0x8, URZ ;  /* 0x0000000829297899 */ /* 0x000fe200080006ff */
[----:B------:R-:W-:Y:S02]  /*62e0*/  @!P1 IMAD R44, R0, R7, R44 ;  /* 0x00000007002c9224 */ /* 0x000fe400078e022c */
[----:B------:R-:W-:Y:S01]  /*62f0*/  @!P1 IMAD R43, R2, R8, R43 ;  /* 0x00000008022b9224 */ /* 0x000fe200078e022b */
[----:B------:R-:W-:Y:S08]  /*6300*/  BRA.U !UP0, `(.L_x_116) ;  /* 0x0000000108407547 */ /* 0x000ff0000b800000 */
[----:B------:R-:W1:Y:S01]  /*6310*/  LDCU.64 UR8, c[0x4][0x88] ;  /* 0x01001100ff0877ac */ /* 0x000e620008000a00 */
[----:B------:R-:W-:Y:S01]  /*6320*/  MOV R3, 0x0 ;  /* 0x0000000000037802 */ /* 0x000fe20000000f00 */
[----:B------:R-:W-:Y:S02]  /*6330*/  HFMA2 R12, -RZ, RZ, 0, 5.9604644775390625e-08 ;  /* 0x00000001ff0c7431 */ /* 0x000fe400000001ff */
[----:B------:R-:W-:Y:S02]  /*6340*/  IMAD.MOV.U32 R8, RZ, RZ, 0x70 ;  /* 0x00000070ff087424 */ /* 0x000fe400078e00ff */
[----:B------:R-:W-:Y:S01]  /*6350*/  IMAD.MOV.U32 R13, RZ, RZ, RZ ;  /* 0x000000ffff0d7224 */ /* 0x000fe200078e00ff */
[----:B------:R-:W2:Y:S01]  /*6360*/  LDCU.64 UR6, c[0x4][0x90] ;  /* 0x01001200ff0677ac */ /* 0x000ea20008000a00 */
[----:B------:R-:W3:Y:S01]  /*6370*/  LDC.64 R2, c[0x4][R3] ;  /* 0x0100000003027b82 */ /* 0x000ee20000000a00 */
[----:B------:R-:W4:Y:S01]  /*6380*/  LDCU.64 UR4, c[0x4][0x8] ;  /* 0x01000100ff0477ac */ /* 0x000f220008000a00 */
[----:B-1----:R-:W-:Y:S01]  /*6390*/  MOV R5, UR9 ;  /* 0x0000000900057c02 */ /* 0x002fe20008000f00 */
[----:B------:R-:W-:Y:S01]  /*63a0*/  IMAD.U32 R4, RZ, RZ, UR8 ;  /* 0x00000008ff047e24 */ /* 0x000fe2000f8e00ff */
[----:B--2---:R-:W-:Y:S01]  /*63b0*/  MOV R7, UR7 ;  /* 0x0000000700077c02 */ /* 0x004fe20008000f00 */
[----:B------:R-:W-:Y:S01]  /*63c0*/  IMAD.U32 R6, RZ, RZ, UR6 ;  /* 0x00000006ff067e24 */ /* 0x000fe2000f8e00ff */
[----:B----4-:R-:W-:Y:S01]  /*63d0*/  MOV R11, UR5 ;  /* 0x00000005000b7c02 */ /* 0x010fe20008000f00 */
[----:B------:R-:W-:Y:S02]  /*63e0*/  IMAD.U32 R10, RZ, RZ, UR4 ;  /* 0x00000004ff0a7e24 */ /* 0x000fe4000f8e00ff */
[----:B------:R-:W-:Y:S07]  /*63f0*/  LEPC R20, `(.L_x_116) ;  /* 0x000000001014794e */ /* 0x000fee0000000000 */
[----:B---3-5:R-:W-:Y:S05]  /*6400*/  CALL.ABS.NOINC R2 ;  /* 0x0000000002007343 */ /* 0x028fea0003c00000 */
.L_x_116:
[----:B------:R-:W-:Y:S01]  /*6410*/  LOP3.LUT P0, RZ, R112, 0x90, RZ, 0xc0, !PT ;  /* 0x0000009070ff7812 */ /* 0x000fe2000780c0ff */
[----:B------:R-:W-:Y:S11]  /*6420*/  BSSY.RECONVERGENT B6, `(.L_x_117) ;  /* 0x0000013000067945 */ /* 0x000ff60003800200 */
[----:B------:R-:W-:Y:S01]  /*6430*/  @!UPT UIADD3 URZ, UPT, UPT, URZ, URZ, URZ ;  /* 0x000000fffffff290 */ /* 0x000fe2000fffe0ff */
[----:B------:R-:W-:Y:S05]  /*6440*/  @!P0 BRA `(.L_x_118) ;  /* 0x0000000000408947 */ /* 0x000fea0003800000 */
        /* <DEDUP_REMOVED lines=16> */
.L_x_118:
[----:B------:R-:W-:Y:S05]  /*6550*/  BSYNC.RECONVERGENT B6 ;  /* 0x0000000000067941 */ /* 0x000fea0003800200 */
.L_x_117:
[C---:B------:R-:W-:Y:S02]  /*6560*/  ISETP.NE.U32.AND P2, PT, R92.reuse, RZ, PT ;  /* 0x000000ff5c00720c */ /* 0x040fe40003f45070 */
[----:B------:R-:W-:Y:S02]  /*6570*/  ISETP.NE.U32.AND P3, PT, RZ, UR38, PT ;  /* 0x00000026ff007c0c */ /* 0x000fe4000bf65070 */
[C---:B------:R-:W-:Y:S02]  /*6580*/  ISETP.NE.AND.EX P2, PT, R93.reuse, RZ, PT, P2 ;  /* 0x000000ff5d00720c */ /* 0x040fe40003f45320 */
[----:B------:R-:W-:Y:S02]  /*6590*/  ISETP.NE.U32.AND P4, PT, R92, RZ, PT ;  /* 0x000000ff5c00720c */ /* 0x000fe40003f85070 */
[----:B------:R-:W-:Y:S02]  /*65a0*/  ISETP.NE.AND.EX P3, PT, RZ, UR39, PT, P3 ;  /* 0x00000027ff007c0c */ /* 0x000fe4000bf65330 */
[----:B------:R-:W-:Y:S02]  /*65b0*/  ISETP.NE.U32.AND P1, PT, R88, RZ, PT ;  /* 0x000000ff5800720c */ /* 0x000fe40003f25070 */
[----:B------:R-:W-:Y:S02]  /*65c0*/  ISETP.NE.U32.AND P0, PT, RZ, UR38, PT ;  /* 0x00000026ff007c0c */ /* 0x000fe4000bf05070 */
[----:B------:R-:W-:Y:S03]  /*65d0*/  ISETP.NE.AND.EX P4, PT, R93, RZ, P3, P4 ;  /* 0x000000ff5d00720c */ /* 0x000fe60001f85340 */
[----:B------:R-:W-:Y:S10]  /*65e0*/  @!P2 BRA `(.L_x_119) ;  /* 0x00000000002ca947 */ /* 0x000ff40003800000 */
[----:B------:R-:W-:Y:S01]  /*65f0*/  ISETP.NE.U32.AND P3, PT, R90, RZ, PT ;  /* 0x000000ff5a00720c */ /* 0x000fe20003f65070 */
[----:B------:R-:W-:Y:S03]  /*6600*/  IMAD.MOV.U32 R98, RZ, RZ, 0x1 ;  /* 0x00000001ff627424 */ /* 0x000fe600078e00ff */
[----:B------:R-:W-:Y:S11]  /*6610*/  ISETP.NE.AND.EX P3, PT, R91, RZ, PT, P3 ;  /* 0x000000ff5b00720c */ /* 0x000ff60003f65330 */
[----:B------:R-:W-:Y:S02]  /*6620*/  @!UPT UIADD3 URZ, UPT, UPT, URZ, URZ, URZ ;  /* 0x000000fffffff290 */ /* 0x000fe4000fffe0ff */
[----:B------:R-:W1:Y:S01]  /*6630*/  @P3 LDC.64 R2, c[0x0][0x888] ;  /* 0x00022200ff023b82 */ /* 0x000e620000000a00 */
[----:B------:R-:W-:Y:S04]  /*6640*/  @P3 IMAD R0, R92, UR36, RZ ;  /* 0x000000245c003c24 */ /* 0x000fe8000f8e02ff */
[----:B-1----:R-:W-:Y:S04]  /*6650*/  @P3 IMAD.WIDE R2, R0, 0x4, R2 ;  /* 0x0000000400023825 */ /* 0x002fe800078e0202 */
[----:B------:R-:W-:Y:S01]  /*6660*/  HFMA2 R0, -RZ, RZ, 0, 5.9604644775390625e-08 ;  /* 0x00000001ff007431 */ /* 0x000fe200000001ff */
[----:B-----5:R1:W5:Y:S04]  /*6670*/  @P3 LDG.E R47, desc[UR46][R2.64] ;  /* 0x0000002e022f3981 */ /* 0x020368000c1e1900 */
[----:B------:R-:W-:Y:S01]  /*6680*/  @!P3 PRMT R98, R0, 0x7610, R98 ;  /* 0x000076100062b816 */ /* 0x000fe20000000062 */
[----:B-1----:R-:W2:Y:S06]  /*6690*/  @!P3 LDC R47, c[0x0][0x880] ;  /* 0x00022000ff2fbb82 */ /* 0x002eac0000000800 */
.L_x_119:
[----:B------:R-:W-:Y:S02]  /*66a0*/  ISETP.NE.AND.EX P1, PT, R89, RZ, PT, P1 ;  /* 0x000000ff5900720c */ /* 0x000fe40003f25310 */
[----:B------:R-:W-:Y:S02]  /*66b0*/  PLOP3.LUT P3, PT, PT, PT, PT, 0x8, 0x80 ;  /* 0x000000000080781c */ /* 0x000fe40003f6e170 */
[----:B------:R-:W-:Y:S02]  /*66c0*/  ISETP.NE.AND.EX P0, PT, RZ, UR39, PT, P0 ;  /* 0x00000027ff007c0c */ /* 0x000fe4000bf05300 */
[----:B------:R-:W-:Y:S07]  /*66d0*/  @!P4 PLOP3.LUT P3, PT, P2, PT, PT, 0x80, 0x8 ;  /* 0x000000000008c81c */ /* 0x000fee000176f070 */
[----:B------:R-:W-:Y:S06]  /*66e0*/  @!P1 BRA `(.L_x_120) ;  /* 0x0000000000209947 */ /* 0x000fec0003800000 */
[----:B------:R-:W-:Y:S04]  /*66f0*/  ISETP.NE.U32.AND P1, PT, R86, RZ, PT ;  /* 0x000000ff5600720c */ /* 0x000fe80003f25070 */
[----:B------:R-:W-:Y:S11]  /*6700*/  ISETP.NE.AND.EX P1, PT, R87, RZ, PT, P1 ;  /* 0x000000ff5700720c */ /* 0x000ff60003f25310 */
[----:B------:R-:W-:Y:S02]  /*6710*/  @!UPT UIADD3 URZ, UPT, UPT, URZ, URZ, URZ ;  /* 0x000000fffffff290 */ /* 0x000fe4000fffe0ff */
[----:B------:R-:W1:Y:S01]  /*6720*/  @P1 LDC.64 R2, c[0x0][0x8a8] ;  /* 0x00022a00ff021b82 */ /* 0x000e620000000a00 */
[----:B------:R-:W-:Y:S04]  /*6730*/  @P1 IMAD R0, R88, UR36, RZ ;  /* 0x0000002458001c24 */ /* 0x000fe8000f8e02ff */
[----:B-1----:R-:W-:Y:S05]  /*6740*/  @P1 IMAD.WIDE R2, R0, 0x4, R2 ;  /* 0x0000000400021825 */ /* 0x002fea00078e0202 */
[----:B-----5:R1:W5:Y:S02]  /*6750*/  @P1 LDG.E R45, desc[UR46][R2.64] ;  /* 0x0000002e022d1981 */ /* 0x020364000c1e1900 */
[----:B-1----:R-:W3:Y:S02]  /*6760*/  @!P1 LDC R45, c[0x0][0x8a0] ;  /* 0x00022800ff2d9b82 */ /* 0x002ee40000000800 */
.L_x_120:
[----:B--2--5:R-:W-:Y:S01]  /*6770*/  FSETP.NEU.AND P1, PT, R47, RZ, PT ;  /* 0x000000ff2f00720b */ /* 0x024fe20003f2d000 */
[----:B------:R-:W1:Y:S01]  /*6780*/  LDCU UR4, c[0x0][0x8c8] ;  /* 0x00011900ff0477ac */ /* 0x000e620008000800 */
[----:B------:R-:W-:Y:S02]  /*6790*/  SEL R0, RZ, 0xffffffff, P0 ;  /* 0xffffffffff007807 */ /* 0x000fe40000000000 */
[----:B------:R-:W-:Y:S01]  /*67a0*/  LOP3.LUT P0, RZ, R98, 0xff, RZ, 0xc0, !PT ;  /* 0x000000ff62ff7812 */ /* 0x000fe2000780c0ff */
[----:B------:R-:W-:Y:S01]  /*67b0*/  UISETP.NE.U32.AND UP0, UPT, UR44, URZ, UPT ;  /* 0x000000ff2c00728c */ /* 0x000fe2000bf05070 */
[----:B------:R-:W-:Y:S02]  /*67c0*/  @!P4 SEL R2, RZ, 0xffffffff, P1 ;  /* 0xffffffffff02c807 */ /* 0x000fe40000800000 */
[----:B------:R-:W-:Y:S01]  /*67d0*/  SEL R4, RZ, 0xffffffff, P1 ;  /* 0xffffffffff047807 */ /* 0x000fe20000800000 */
[----:B------:R-:W-:Y:S01]  /*67e0*/  UISETP.NE.AND.EX UP0, UPT, UR45, URZ, UPT, UP0 ;  /* 0x000000ff2d00728c */ /* 0x000fe2000bf05300 */
[C---:B------:R-:W-:Y:S02]  /*67f0*/  @P3 SEL R2, R0.reuse, R2, !P0 ;  /* 0x0000000200023207 */ /* 0x040fe40004000000 */
[----:B------:R-:W-:Y:S02]  /*6800*/  @P2 SEL R4, R0, R4, !P0 ;  /* 0x0000000400042207 */ /* 0x000fe40004000000 */
[----:B------:R-:W-:Y:S02]  /*6810*/  @!P4 LOP3.LUT R2, R2, 0x1, RZ, 0xc0, !PT ;  /* 0x000000010202c812 */ /* 0x000fe400078ec0ff */
[----:B------:R-:W-:Y:S02]  /*6820*/  LEA R0, R107, UR49, 0x3 ;  /* 0x000000316b007c11 */ /* 0x000fe4000f8e18ff */
[----:B------:R-:W-:Y:S01]  /*6830*/  ISETP.NE.U32.OR P5, PT, R2, 0x1, P4 ;  /* 0x000000010200780c */ /* 0x000fe200027a5470 */
[----:B-1----:R-:W-:Y:S03]  /*6840*/  IMAD.U32 R2, RZ, RZ, UR4 ;  /* 0x00000004ff027e24 */ /* 0x002fe6000f8e00ff */
[----:B------:R-:W-:Y:S09]  /*6850*/  P2R R121, PR, RZ, 0x20 ;  /* 0x00000020ff797803 */ /* 0x000ff20000000000 */
[----:B------:R-:W-:Y:S01]  /*6860*/  @P5 SHF.L.U32 R5, R106, 0x1f, RZ ;  /* 0x0000001f6a055819 */ /* 0x000fe200000006ff */
[----:B------:R-:W-:Y:S06]  /*6870*/  BRA.U !UP0, `(.L_x_121) ;  /* 0x0000000108507547 */ /* 0x000fec000b800000 */
[----:B------:R-:W-:Y:S02]  /*6880*/  VIADD R2, R111, UR41 ;  /* 0x000000296f027c36 */ /* 0x000fe40008000000 */
[----:B------:R-:W-:Y:S02]  /*6890*/  VIADD R3, R110, UR42 ;  /* 0x0000002a6e037c36 */ /* 0x000fe40008000000 */
[----:B------:R-:W-:Y:S01]  /*68a0*/  IMAD.U32 R6, RZ, RZ, UR42 ;  /* 0x0000002aff067e24 */ /* 0x000fe2000f8e00ff */
[----:B------:R-:W-:Y:S04]  /*68b0*/  ISETP.GE.AND P1, PT, R2, UR51, PT ;  /* 0x0000003302007c0c */ /* 0x000fe8000bf26270 */
[----:B------:R-:W-:Y:S11]  /*68c0*/  ISETP.GE.OR P1, PT, R3, UR50, P1 ;  /* 0x0000003203007c0c */ /* 0x000ff60008f26670 */
[----:B------:R-:W-:Y:S02]  /*68d0*/  @!UPT UIADD3 URZ, UPT, UPT, URZ, URZ, URZ ;  /* 0x000000fffffff290 */ /* 0x000fe4000fffe0ff */
[----:B------:R-:W-:Y:S01]  /*68e0*/  @!P1 IADD3 R8, P0, PT, R110, UR42, RZ ;  /* 0x0000002a6e089c10 */ /* 0x000fe2000ff1e0ff */
[----:B------:R-:W1:Y:S01]  /*68f0*/  @!P1 LDC.64 R2, c[0x0][0x8d0] ;  /* 0x00023400ff029b82 */ /* 0x000e620000000a00 */
[----:B------:R-:W-:Y:S02]  /*6900*/  VOTEU.ALL UP0, P1 ;  /* 0x0000000000ff7886 */ /* 0x000fe40000800000 */
[----:B------:R-:W-:Y:S03]  /*6910*/  @!P1 LEA.HI.X.SX32 R9, R6, RZ, 0x1, P0 ;  /* 0x000000ff06099211 */ /* 0x000fe600000f0eff */
[----:B------:R-:W-:Y:S06]  /*6920*/  @!UP0 USHF.R.S32.HI UR4, URZ, 0x1f, UR36 ;  /* 0x0000001fff048899 */ /* 0x000fec0008011424 */
[C---:B-1----:R-:W-:Y:S02]  /*6930*/  @!P1 IMAD R6, R2.reuse, UR4, RZ ;  /* 0x0000000402069c24 */ /* 0x042fe4000f8e02ff */
[----:B------:R-:W-:Y:S04]  /*6940*/  @!P1 IMAD.WIDE.U32 R8, R2, UR36, R8 ;  /* 0x0000002402089c25 */ /* 0x000fe8000f8e0008 */
[----:B------:R-:W-:Y:S01]  /*6950*/  @!P1 IMAD R6, R3, UR36, R6 ;  /* 0x0000002403069c24 */ /* 0x000fe2000f8e0206 */
[----:B------:R-:W-:Y:S04]  /*6960*/  @!P1 IADD3 R2, P0, PT, R8, UR44, RZ ;  /* 0x0000002c08029c10 */ /* 0x000fe8000ff1e0ff */
[--C-:B------:R-:W-:Y:S02]  /*6970*/  @!P1 IADD3.X R3, PT, PT, R9, UR45, R6.reuse, P0, !PT ;  /* 0x0000002d09039c10 */ /* 0x100fe400087fe406 */
[----:B------:R-:W-:Y:S06]  /*6980*/  PRMT R6, RZ, 0x7610, R6 ;  /* 0x00007610ff067816 */ /* 0x000fec0000000006 */
[----:B------:R-:W2:Y:S02]  /*6990*/  @!P1 LDG.E.U8 R6, desc[UR46][R2.64] ;  /* 0x0000002e02069981 */ /* 0x000ea4000c1e1100 */
[----:B--2---:R-:W-:Y:S05]  /*69a0*/  F2FP.F16.E4M3.UNPACK_B R2, R6 ;  /* 0x00000006ff02723e */ /* 0x004fea00020006ff */
[----:B------:R-:W-:Y:S07]  /*69b0*/  HADD2.F32 R2, -RZ, R2.H0_H0 ;  /* 0x20000002ff027230 */ /* 0x000fee0000004100 */
.L_x_121:
[----:B------:R1:W2:Y:S01]  /*69c0*/  @P5 SYNCS.PHASECHK.TRANS64.TRYWAIT P0, [R0+URZ+0x100], R5 ;  /* 0x00010005000055a7 */ /* 0x0002a200080011ff */
[----:B------:R-:W-:Y:S01]  /*69d0*/  LEA R115, R84, UR49, 0x3 ;  /* 0x0000003154737c11 */ /* 0x000fe2000f8e18ff */
[----:B------:R-:W-:Y:S01]  /*69e0*/  BSSY B1, `(.L_x_122) ;  /* 0x0000033000017945 */ /* 0x000fe20003800000 */
[----:B------:R-:W-:Y:S01]  /*69f0*/  LOP3.LUT R4, R4, 0x1, RZ, 0xc0, !PT ;  /* 0x0000000104047812 */ /* 0x000fe200078ec0ff */
[----:B------:R-:W-:Y:S01]  /*6a00*/  IMAD.MOV.U32 R118, RZ, RZ, 0x1 ;  /* 0x00000001ff767424 */ /* 0x000fe200078e00ff */
[----:B------:R-:W-:Y:S01]  /*6a10*/  CS2R R82, SRZ ;  /* 0x0000000000527805 */ /* 0x000fe2000001ff00 */
[----:B------:R-:W-:Y:S01]  /*6a20*/  IMAD R75, R84, 0x80, R85 ;  /* 0x00000080544b7824 */ /* 0x000fe200078e0255 */
[----:B------:R-:W-:Y:S02]  /*6a30*/  ISETP.NE.U32.AND P3, PT, R4, 0x1, PT ;  /* 0x000000010400780c */ /* 0x000fe40003f65070 */
[----:B------:R-:W-:Y:S02]  /*6a40*/  CS2R R80, SRZ ;  /* 0x0000000000507805 */ /* 0x000fe4000001ff00 */
[----:B------:R-:W-:Y:S02]  /*6a50*/  CS2R R78, SRZ ;  /* 0x00000000004e7805 */ /* 0x000fe4000001ff00 */
[----:B------:R-:W-:Y:S02]  /*6a60*/  CS2R R76, SRZ ;  /* 0x00000000004c7805 */ /* 0x000fe4000001ff00 */
[----:B------:R-:W-:Y:S02]  /*6a70*/  P2R R119, PR, RZ, 0x8 ;  /* 0x00000008ff777803 */ /* 0x000fe40000000000 */
[----:B-1----:R-:W-:Y:S04]  /*6a80*/  SHF.L.U32 R5, R109, 0x1f, RZ ;  /* 0x0000001f6d057819 */ /* 0x002fe800000006ff */
[----:B------:R1:W4:Y:S01]  /*6a90*/  SYNCS.PHASECHK.TRANS64.TRYWAIT P2, [R115+URZ+0x170], R5 ;  /* 0x00017005730075a7 */ /* 0x00032200080411ff */
[----:B--2---:R-:W-:Y:S01]  /*6aa0*/  @P5 SEL R118, RZ, 0x1, !P0 ;  /* 0x00000001ff765807 */ /* 0x004fe20004000000 */
[----:B-1----:R-:W-:Y:S06]  /*6ab0*/  @!P5 BRA `(.L_x_123) ;  /* 0x000000000094d947 */ /* 0x002fec0003800000 */
[----:B------:R-:W-:Y:S01]  /*6ac0*/  @P3 IMAD R6, R107, 0x1000, R102 ;  /* 0x000010006b063824 */ /* 0x000fe200078e0266 */
[----:B------:R-:W-:Y:S01]  /*6ad0*/  LOP3.LUT P1, RZ, R103, 0x80, RZ, 0xc0, !PT ;  /* 0x0000008067ff7812 */ /* 0x000fe2000782c0ff */
[----:B------:R-:W-:Y:S01]  /*6ae0*/  BSSY B0, `(.L_x_124) ;  /* 0x0000010000007945 */ /* 0x000fe20003800000 */
[----:B------:R-:W-:Y:S01]  /*6af0*/  PLOP3.LUT P0, PT, PT, PT, PT, 0x8, 0x80 ;  /* 0x000000000080781c */ /* 0x000fe20003f0e170 */
[----:B------:R-:W-:Y:S01]  /*6b00*/  @P3 VIADD R4, R6, UR49 ;  /* 0x0000003106043c36 */ /* 0x000fe20008000000 */
[----:B------:R-:W-:Y:S02]  /*6b10*/  @P3 PLOP3.LUT P0, PT, P1, PT, PT, 0x80, 0x8 ;  /* 0x000000000008381c */ /* 0x000fe40000f0f070 */
[----:B------:R-:W-:Y:S02]  /*6b20*/  CS2R R78, SRZ ;  /* 0x00000000004e7805 */ /* 0x000fe4000001ff00 */
[----:B------:R-:W-:Y:S01]  /*6b30*/  ISETP.NE.AND P1, PT, R118, RZ, PT ;  /* 0x000000ff7600720c */ /* 0x000fe20003f25270 */
[C---:B------:R-:W-:Y:S01]  /*6b40*/  @P3 VIADD R3, R4.reuse, 0x300 ;  /* 0x0000030004033836 */ /* 0x040fe20000000000 */
[----:B------:R-:W-:Y:S01]  /*6b50*/  CS2R R76, SRZ ;  /* 0x00000000004c7805 */ /* 0x000fe2000001ff00 */
[----:B------:R-:W-:Y:S01]  /*6b60*/  @P3 VIADD R4, R4, 0x310 ;  /* 0x0000031004043836 */ /* 0x000fe20000000000 */
[----:B------:R-:W-:Y:S02]  /*6b70*/  CS2R R82, SRZ ;  /* 0x0000000000527805 */ /* 0x000fe4000001ff00 */
[----:B------:R-:W-:Y:S03]  /*6b80*/  CS2R R80, SRZ ;  /* 0x0000000000507805 */ /* 0x000fe6000001ff00 */
[----:B------:R-:W-:Y:S04]  /*6b90*/  @P0 VIADD R4, R3, 0xfffffff0 ;  /* 0xfffffff003040836 */ /* 0x000fe80000000000 */
[----:B------:R-:W-:Y:S05]  /*6ba0*/  @P1 BRA `(.L_x_125) ;  /* 0x00000000000c1947 */ /* 0x000fea0003800000 */
[----:B------:R-:W-:Y:S04]  /*6bb0*/  SHF.L.U32 R3, R106, 0x1f, RZ ;  /* 0x0000001f6a037819 */ /* 0x000fe800000006ff */
[----:B------:R-:W1:Y:S02]  /*6bc0*/  SYNCS.PHASECHK.TRANS64.TRYWAIT P0, [R0+URZ+0x100], R3 ;  /* 0x00010003000075a7 */ /* 0x000e6400080011ff */
[----:B-1----:R-:W-:Y:S05]  /*6bd0*/  @!P0 BRA `(.L_x_126) ;  /* 0x0000004400bc8947 */ /* 0x002fea0003800000 */
.L_x_125:
[----:B------:R-:W-:Y:S05]  /*6be0*/  BSYNC B0 ;  /* 0x0000000000007941 */ /* 0x000fea0003800000 */
.L_x_124:
[----:B------:R-:W-:Y:S01]  /*6bf0*/  ISETP.NE.AND P0, PT, R119, RZ, PT ;  /* 0x000000ff7700720c */ /* 0x000fe20003f05270 */
[----:B-1----:R-:W-:Y:S02]  /*6c00*/  VIADD R3, R0, 0x120 ;  /* 0x0000012000037836 */ /* 0x002fe40000000000 */
[----:B------:R-:W-:Y:S02]  /*6c10*/  IMAD.U32 R0, RZ, RZ, UR37 ;  /* 0x00000025ff007e24 */ /* 0x000fe4000f8e00ff */
[----:B------:R-:W-:Y:S03]  /*6c20*/  VIADD R107, R107, 0x1 ;  /* 0x000000016b6b7836 */ /* 0x000fe60000000000 */
[----:B------:R-:W-:Y:S05]  /*6c30*/  PRMT R0, R0, 0x654, R3 ;  /* 0x0000065400007816 */ /* 0x000fea0000000003 */
[----:B------:R1:W2:Y:S04]  /*6c40*/  @P0 LDS.128 R76, [R6+UR49+0x300] ;  /* 0x00030031064c0984 */ /* 0x0002a80008000c00 */
[----:B------:R1:W1:Y:S01]  /*6c50*/  @P0 LDS.128 R80, [R4] ;  /* 0x0000000004500984 */ /* 0x0002620000000c00 */
[C---:B------:R-:W-:Y:S01]  /*6c60*/  ISETP.NE.AND P0, PT, R107.reuse, 0x4, PT ;  /* 0x000000046b00780c */ /* 0x040fe20003f05270 */
[----:B------:R-:W-:Y:S01]  /*6c70*/  @!PT LDS RZ, [RZ] ;  /* 0x00000000fffff984 */ /* 0x000fe20000000800 */
[----:B------:R-:W-:Y:S01]  /*6c80*/  @!PT LDS RZ, [RZ] ;  /* 0x00000000fffff984 */ /* 0x000fe20000000800 */
[----:B------:R-:W-:Y:S01]  /*6c90*/  @!PT LDS RZ, [RZ] ;  /* 0x00000000fffff984 */ /* 0x000fe20000000800 */
[----:B------:R-:W-:Y:S01]  /*6ca0*/  @!PT LDS RZ, [RZ] ;  /* 0x00000000fffff984 */ /* 0x000fe20000000800 */
[----:B------:R5:W-:Y:S06]  /*6cb0*/  MEMBAR.ALL.CTA ;  /* 0x0000000000007992 */ /* 0x000bec0000008000 */
[----:B-----5:R-:W5:Y:S01]  /*6cc0*/  FENCE.VIEW.ASYNC.S ;  /* 0x00000000000073c6 */ /* 0x020f620000000000 */
[----:B------:R-:W-:Y:S01]  /*6cd0*/  SEL R107, R107, RZ, P0 ;  /* 0x000000ff6b6b7207 */ /* 0x000fe20000000000 */
[----:B-----5:R5:W-:Y:S02]  /*6ce0*/  SYNCS.ARRIVE.TRANS64.RED.A1T0 RZ, [R0+URZ], RZ ;  /* 0x000000ff00ff79a7 */ /* 0x020be400081004ff */
[----:B-----5:R-:W-:Y:S04]  /*6cf0*/  SEL R0, RZ, 0x1, P0 ;  /* 0x00000001ff007807 */ /* 0x020fe80000000000 */
[----:B--2---:R-:W-:Y:S02]  /*6d00*/  LOP3.LUT R106, R106, R0, RZ, 0x3c, !PT ;  /* 0x000000006a6a7212 */ /* 0x004fe400078e3cff */
.L_x_123:
[----:B------:R-:W-:Y:S05]  /*6d10*/  BSYNC B1 ;  /* 0x0000000000017941 */ /* 0x000fea0003800000 */
.L_x_122:
[----:B------:R-:W-:Y:S04]  /*6d20*/  SHF.R.U32.HI R0, RZ, 0x15, R75 ;  /* 0x00000015ff007819 */ /* 0x000fe8000001164b */
[----:B------:R-:W-:Y:S01]  /*6d30*/  LOP3.LUT P0, RZ, R0, 0x3, R104, 0x48, !PT ;  /* 0x0000000300ff7812 */ /* 0x000fe20007804868 */
[----:B------:R-:W-:Y:S01]  /*6d40*/  @!UPT UIADD3 URZ, UPT, UPT, URZ, URZ, URZ ;  /* 0x000000fffffff290 */ /* 0x000fe2000fffe0ff */
[----:B----4-:R-:W-:Y:S11]  /*6d50*/  @P2 BRA `(.L_x_127) ;  /* 0x0000000000082947 */ /* 0x010ff60003800000 */
[----:B------:R-:W2:Y:S02]  /*6d60*/  SYNCS.PHASECHK.TRANS64.TRYWAIT P1, [R115+URZ+0x170], R5 ;  /* 0x00017005730075a7 */ /* 0x000ea400080211ff */
[----:B--2---:R-:W-:Y:S05]  /*6d70*/  @!P1 BRA `(.L_x_128) ;  /* 0x0000004400689947 */ /* 0x004fea0003800000 */
.L_x_127:
[----:B------:R-:W-:Y:S05]  /*6d80*/  @!P0 BRA `(.L_x_129) ;  /* 0x0000000000408947 */ /* 0x000fea0003800000 */
[----:B------:R-:W2:Y:S01]  /*6d90*/  LDCU.64 UR8, c[0x4][0x78] ;  /* 0x01000f00ff0877ac */ /* 0x000ea20008000a00 */
[----:B------:R-:W-:Y:S01]  /*6da0*/  MOV R15, 0x0 ;  /* 0x00000000000f7802 */ /* 0x000fe20000000f00 */
[----:B------:R-:W-:Y:S02]  /*6db0*/  HFMA2 R12, -RZ, RZ, 0, 5.9604644775390625e-08 ;  /* 0x00000001ff0c7431 */ /* 0x000fe400000001ff */
[----:B------:R-:W-:Y:S02]  /*6dc0*/  IMAD.MOV.U32 R8, RZ, RZ, 0x192 ;  /* 0x00000192ff087424 */ /* 0x000fe400078e00ff */
[----:B------:R-:W-:Y:S01]  /*6dd0*/  IMAD.MOV.U32 R13, RZ, RZ, RZ ;  /* 0x000000ffff0d7224 */ /* 0x000fe200078e00ff */
[----:B------:R-:W4:Y:S01]  /*6de0*/  LDCU.64 UR6, c[0x4][0x80] ;  /* 0x01001000ff0677ac */ /* 0x000f220008000a00 */
[----:B------:R-:W3:Y:S01]  /*6df0*/  LDC.64 R14, c[0x4][R15] ;  /* 0x010000000f0e7b82 */ /* 0x000ee20000000a00 */
[----:B------:R-:W5:Y:S01]  /*6e00*/  LDCU.64 UR4, c[0x4][0x18] ;  /* 0x01000300ff0477ac */ /* 0x000f620008000a00 */
[----:B--2---:R-:W-:Y:S01]  /*6e10*/  MOV R5, UR9 ;  /* 0x0000000900057c02 */ /* 0x004fe20008000f00 */
[----:B-1----:R-:W-:Y:S01]  /*6e20*/  IMAD.U32 R4, RZ, RZ, UR8 ;  /* 0x00000008ff047e24 */ /* 0x002fe2000f8e00ff */
[----:B----4-:R-:W-:Y:S01]  /*6e30*/  MOV R7, UR7 ;  /* 0x0000000700077c02 */ /* 0x010fe20008000f00 */
[----:B------:R-:W-:Y:S01]  /*6e40*/  IMAD.U32 R6, RZ, RZ, UR6 ;  /* 0x00000006ff067e24 */ /* 0x000fe2000f8e00ff */
[----:B-----5:R-:W-:Y:S01]  /*6e50*/  MOV R11, UR5 ;  /* 0x00000005000b7c02 */ /* 0x020fe20008000f00 */
[----:B------:R-:W-:Y:S02]  /*6e60*/  IMAD.U32 R10, RZ, RZ, UR4 ;  /* 0x00000004ff0a7e24 */ /* 0x000fe4000f8e00ff */
[----:B------:R-:W-:Y:S07]  /*6e70*/  LEPC R20, `(.L_x_129) ;  /* 0x000000001014794e */ /* 0x000fee0000000000 */
[----:B---3--:R-:W-:Y:S05]  /*6e80*/  CALL.ABS.NOINC R14 ;  /* 0x000000000e007343 */ /* 0x008fea0003c00000 */
.L_x_129:
[----:B-1----:R-:W-:Y:S01]  /*6e90*/  F2FP.F16.E4M3.UNPACK_B R4, R77 ;  /* 0x0000004dff04723e */ /* 0x002fe200020006ff */
[----:B------:R-:W-:Y:S05]  /*6ea0*/  WARPSYNC.ALL ;  /* 0x0000000000007948 */ /* 0x000fea0003800000 */
[----:B------:R-:W-:Y:S01]  /*6eb0*/  R2UR UR4, R75 ;  /* 0x000000004b0472ca */ /* 0x000fe200000e0000 */
[--C-:B------:R-:W-:Y:S01]  /*6ec0*/  HADD2.F32 R51, -RZ, R4.reuse.H0_H0 ;  /* 0x20000004ff337230 */ /* 0x100fe20000004100 */
[-C--:B------:R-:W-:Y:S01]  /*6ed0*/  F2FP.F16.E4M3.UNPACK_B R0, R76.reuse.H1 ;  /* 0x0000004cff00723e */ /* 0x080fe200030006ff */
[----:B------:R-:W-:Y:S01]  /*6ee0*/  HADD2.F32 R52, -RZ, R4.H1_H1 ;  /* 0x30000004ff347230 */ /* 0x000fe20000004100 */
[----:B------:R-:W-:Y:S01]  /*6ef0*/  F2FP.F16.E4M3.UNPACK_B R3, R76 ;  /* 0x0000004cff03723e */ /* 0x000fe200020006ff */
[----:B------:R-:W-:Y:S01]  /*6f00*/  BSSY.RECONVERGENT B0, `(.L_x_130) ;  /* 0x000009e000007945 */ /* 0x000fe20003800200 */
[----:B------:R-:W-:Y:S01]  /*6f10*/  F2FP.F16.E4M3.UNPACK_B R60, R79 ;  /* 0x0000004fff3c723e */ /* 0x000fe200020006ff */
[--C-:B------:R-:W-:Y:S01]  /*6f20*/  HADD2.F32 R49, -RZ, R0.reuse.H0_H0 ;  /* 0x20000000ff317230 */ /* 0x100fe20000004100 */
[----:B------:R-:W-:Y:S01]  /*6f30*/  F2FP.F16.E4M3.UNPACK_B R68, R81 ;  /* 0x00000051ff44723e */ /* 0x000fe200020006ff */
[----:B------:R-:W-:Y:S01]  /*6f40*/  HADD2.F32 R50, -RZ, R0.H1_H1 ;  /* 0x30000000ff327230 */ /* 0x000fe20000004100 */
[-C--:B------:R-:W-:Y:S01]  /*6f50*/  F2FP.F16.E4M3.UNPACK_B R0, R78.reuse ;  /* 0x0000004eff00723e */ /* 0x080fe200020006ff */
[--C-:B------:R-:W-:Y:S01]  /*6f60*/  HADD2.F32 R46, -RZ, R3.reuse.H0_H0 ;  /* 0x20000003ff2e7230 */ /* 0x100fe20000004100 */
[----:B------:R-:W-:Y:S01]  /*6f70*/  MOV R120, 0x10 ;  /* 0x0000001000787802 */ /* 0x000fe20000000f00 */
[----:B--2---:R-:W3:Y:S01]  /*6f80*/  LDTM.x32 R4, tmem[UR4] ;  /* 0x00000004000479ee */ /* 0x004ee200082c0000 */
[----:B------:R-:W-:Y:S01]  /*6f90*/  LOP3.LUT P5, RZ, R103, 0x80, RZ, 0xc0, !PT ;  /* 0x0000008067ff7812 */ /* 0x000fe200078ac0ff */
[----:B------:R-:W-:Y:S01]  /*6fa0*/  HADD2.F32 R48, -RZ, R3.H1_H1 ;  /* 0x30000003ff307230 */ /* 0x000fe20000004100 */
[----:B------:R-:W-:Y:S01]  /*6fb0*/  F2FP.F16.E4M3.UNPACK_B R3, R77.H1 ;  /* 0x0000004dff03723e */ /* 0x000fe200030006ff */
[--C-:B------:R-:W-:Y:S01]  /*6fc0*/  HADD2.F32 R55, -RZ, R0.reuse.H0_H0 ;  /* 0x20000000ff377230 */ /* 0x100fe20000004100 */
[----:B------:R-:W-:Y:S01]  /*6fd0*/  IADD3 R117, PT, PT, R102, UR49, RZ ;  /* 0x0000003166757c10 */ /* 0x000fe2000fffe0ff */
[----:B------:R-:W-:Y:S01]  /*6fe0*/  HADD2.F32 R56, -RZ, R0.H1_H1 ;  /* 0x30000000ff387230 */ /* 0x000fe20000004100 */
[----:B------:R-:W-:Y:S01]  /*6ff0*/  F2FP.F16.E4M3.UNPACK_B R0, R79.H1 ;  /* 0x0000004fff00723e */ /* 0x000fe200030006ff */
[--C-:B------:R-:W-:Y:S01]  /*7000*/  HADD2.F32 R53, -RZ, R3.reuse.H0_H0 ;  /* 0x20000003ff357230 */ /* 0x100fe20000004100 */
[----:B------:R-:W-:Y:S01]  /*7010*/  SEL R120, R120, 0xfffffff0, !P5 ;  /* 0xfffffff078787807 */ /* 0x000fe20006800000 */
[----:B------:R-:W-:Y:S01]  /*7020*/  HADD2.F32 R54, -RZ, R3.H1_H1 ;  /* 0x30000003ff367230 */ /* 0x000fe20000004100 */
[----:B------:R-:W-:Y:S01]  /*7030*/  F2FP.F16.E4M3.UNPACK_B R3, R78.H1 ;  /* 0x0000004eff03723e */ /* 0x000fe200030006ff */
[--C-:B------:R-:W-:Y:S01]  /*7040*/  HADD2.F32 R61, -RZ, R0.reuse.H0_H0 ;  /* 0x20000000ff3d7230 */ /* 0x100fe20000004100 */
[----:B------:R-:W-:Y:S01]  /*7050*/  IADD3 R117, PT, PT, R117, R120, RZ ;  /* 0x0000007875757210 */ /* 0x000fe20007ffe0ff */
[----:B------:R-:W-:Y:S01]  /*7060*/  HADD2.F32 R62, -RZ, R0.H1_H1 ;  /* 0x30000000ff3e7230 */ /* 0x000fe20000004100 */
[-C--:B------:R-:W-:Y:S01]  /*7070*/  F2FP.F16.E4M3.UNPACK_B R0, R80.reuse.H1 ;  /* 0x00000050ff00723e */ /* 0x080fe200030006ff */
[--C-:B------:R-:W-:Y:S01]  /*7080*/  HADD2.F32 R57, -RZ, R3.reuse.H0_H0 ;  /* 0x20000003ff397230 */ /* 0x100fe20000004100 */
[----:B------:R-:W-:Y:S01]  /*7090*/  ISETP.NE.AND P0, PT, R113, RZ, PT ;  /* 0x000000ff7100720c */ /* 0x000fe20003f05270 */
[----:B------:R-:W-:Y:S01]  /*70a0*/  HADD2.F32 R58, -RZ, R3.H1_H1 ;  /* 0x30000003ff3a7230 */ /* 0x000fe20000004100 */
[----:B------:R-:W-:Y:S01]  /*70b0*/  F2FP.F16.E4M3.UNPACK_B R3, R80 ;  /* 0x00000050ff03723e */ /* 0x000fe200020006ff */
[--C-:B------:R-:W-:Y:S01]  /*70c0*/  HADD2.F32 R65, -RZ, R0.reuse.H0_H0 ;  /* 0x20000000ff417230 */ /* 0x100fe20000004100 */
[----:B------:R-:W-:Y:S01]  /*70d0*/  ISETP.NE.AND P6, PT, R121, RZ, PT ;  /* 0x000000ff7900720c */ /* 0x000fe20003fc5270 */
[----:B------:R-:W-:Y:S01]  /*70e0*/  HADD2.F32 R66, -RZ, R0.H1_H1 ;  /* 0x30000000ff427230 */ /* 0x000fe20000004100 */
[----:B------:R-:W-:Y:S01]  /*70f0*/  F2FP.F16.E4M3.UNPACK_B R0, R82 ;  /* 0x00000052ff00723e */ /* 0x000fe200020006ff */
[--C-:B------:R-:W-:Y:S02]  /*7100*/  HADD2.F32 R63, -RZ, R3.reuse.H0_H0 ;  /* 0x20000003ff3f7230 */ /* 0x100fe40000004100 */
[----:B------:R-:W-:Y:S01]  /*7110*/  HADD2.F32 R64, -RZ, R3.H1_H1 ;  /* 0x30000003ff407230 */ /* 0x000fe20000004100 */
[----:B------:R-:W-:Y:S01]  /*7120*/  F2FP.F16.E4M3.UNPACK_B R3, R81.H1 ;  /* 0x00000051ff03723e */ /* 0x000fe200030006ff */
[--C-:B------:R-:W-:Y:S02]  /*7130*/  HADD2.F32 R71, -RZ, R0.reuse.H0_H0 ;  /* 0x20000000ff477230 */ /* 0x100fe40000004100 */
[----:B------:R-:W-:Y:S02]  /*7140*/  HADD2.F32 R72, -RZ, R0.H1_H1 ;  /* 0x30000000ff487230 */ /* 0x000fe40000004100 */
[C-C-:B---3--:R-:W-:Y:S01]  /*7150*/  FFMA R0, R45.reuse, R4, R2.reuse ;  /* 0x000000042d007223 */ /* 0x148fe20000000002 */
[--C-:B------:R-:W-:Y:S02]  /*7160*/  HADD2.F32 R69, -RZ, R3.reuse.H0_H0 ;  /* 0x20000003ff457230 */ /* 0x100fe40000004100 */
[----:B------:R-:W-:Y:S02]  /*7170*/  HADD2.F32 R70, -RZ, R3.H1_H1 ;  /* 0x30000003ff467230 */ /* 0x000fe40000004100 */
[C-C-:B------:R-:W-:Y:S01]  /*7180*/  FFMA R3, R45.reuse, R5, R2.reuse ;  /* 0x000000052d037223 */ /* 0x140fe20000000002 */
[--C-:B------:R-:W-:Y:S02]  /*7190*/  HADD2.F32 R59, -RZ, R60.reuse.H0_H0 ;  /* 0x2000003cff3b7230 */ /* 0x100fe40000004100 */
[C-C-:B------:R-:W-:Y:S01]  /*71a0*/  FFMA R6, R45.reuse, R6, R2.reuse ;  /* 0x000000062d067223 */ /* 0x140fe20000000002 */
[----:B------:R-:W-:Y:S02]  /*71b0*/  HADD2.F32 R60, -RZ, R60.H1_H1 ;  /* 0x3000003cff3c7230 */ /* 0x000fe40000004100 */
[C-C-:B------:R-:W-:Y:S01]  /*71c0*/  FFMA R7, R45.reuse, R7, R2.reuse ;  /* 0x000000072d077223 */ /* 0x140fe20000000002 */
[C-C-:B------:R-:W-:Y:S01]  /*71d0*/  FFMA R4, R45.reuse, R8, R2.reuse ;  /* 0x000000082d047223 */ /* 0x140fe20000000002 */
[C-C-:B------:R-:W-:Y:S01]  /*71e0*/  FFMA R5, R45.reuse, R9, R2.reuse ;  /* 0x000000092d057223 */ /* 0x140fe20000000002 */
[C-C-:B------:R-:W-:Y:S01]  /*71f0*/  FFMA R10, R45.reuse, R10, R2.reuse ;  /* 0x0000000a2d0a7223 */ /* 0x140fe20000000002 */
[C-C-:B------:R-:W-:Y:S01]  /*7200*/  FFMA R11, R45.reuse, R11, R2.reuse ;  /* 0x0000000b2d0b7223 */ /* 0x140fe20000000002 */
[C-C-:B------:R-:W-:Y:S01]  /*7210*/  FFMA R8, R45.reuse, R12, R2.reuse ;  /* 0x0000000c2d087223 */ /* 0x140fe20000000002 */
        /* <DEDUP_REMOVED lines=23> */
[----:B------:R-:W-:Y:S01]  /*7390*/  F2FP.F16.E4M3.UNPACK_B R33, R82.H1 ;  /* 0x00000052ff21723e */ /* 0x000fe200030006ff */
[C-C-:B------:R-:W-:Y:S01]  /*73a0*/  FFMA R34, R45.reuse, R34, R2.reuse ;  /* 0x000000222d227223 */ /* 0x140fe20000000002 */
[----:B------:R-:W-:Y:S01]  /*73b0*/  FFMA R35, R45, R35, R2 ;  /* 0x000000232d237223 */ /* 0x000fe20000000002 */
[C---:B------:R-:W-:Y:S01]  /*73c0*/  FFMA R0, R47.reuse, R46, R0 ;  /* 0x0000002e2f007223 */ /* 0x040fe20000000000 */
[C---:B------:R-:W-:Y:S01]  /*73d0*/  FFMA R3, R47.reuse, R48, R3 ;  /* 0x000000302f037223 */ /* 0x040fe20000000003 */
[----:B------:R-:W-:Y:S01]  /*73e0*/  F2FP.F16.E4M3.UNPACK_B R48, R83 ;  /* 0x00000053ff30723e */ /* 0x000fe200020006ff */
[C---:B------:R-:W-:Y:S01]  /*73f0*/  FFMA R6, R47.reuse, R49, R6 ;  /* 0x000000312f067223 */ /* 0x040fe20000000006 */
[C---:B------:R-:W-:Y:S01]  /*7400*/  FFMA R7, R47.reuse, R50, R7 ;  /* 0x000000322f077223 */ /* 0x040fe20000000007 */
[C---:B------:R-:W-:Y:S01]  /*7410*/  FFMA R4, R47.reuse, R51, R4 ;  /* 0x000000332f047223 */ /* 0x040fe20000000004 */
[C---:B------:R-:W-:Y:S01]  /*7420*/  FFMA R5, R47.reuse, R52, R5 ;  /* 0x000000342f057223 */ /* 0x040fe20000000005 */
[C---:B------:R-:W-:Y:S01]  /*7430*/  FFMA R10, R47.reuse, R53, R10 ;  /* 0x000000352f0a7223 */ /* 0x040fe2000000000a */
[----:B------:R-:W-:Y:S01]  /*7440*/  FFMA R11, R47, R54, R11 ;  /* 0x000000362f0b7223 */ /* 0x000fe2000000000b */
[----:B------:R-:W-:Y:S01]  /*7450*/  F2FP.SATFINITE.E4M3.F32.PACK_AB_MERGE_C R49, R7, R6, RZ ;  /* 0x000000060731723e */ /* 0x000fe200048070ff */
[C---:B------:R-:W-:Y:S01]  /*7460*/  FFMA R8, R47.reuse, R55, R8 ;  /* 0x000000372f087223 */ /* 0x040fe20000000008 */
[----:B------:R-:W-:Y:S01]  /*7470*/  F2FP.F16.E4M3.UNPACK_B R7, R83.H1 ;  /* 0x00000053ff07723e */ /* 0x000fe200030006ff */
[----:B------:R-:W-:Y:S01]  /*7480*/  FFMA R9, R47, R56, R9 ;  /* 0x000000382f097223 */ /* 0x000fe20000000009 */
[----:B------:R-:W-:Y:S01]  /*7490*/  F2FP.SATFINITE.E4M3.F32.PACK_AB_MERGE_C R10, R11, R10, RZ ;  /* 0x0000000a0b0a723e */ /* 0x000fe200048070ff */
[----:B------:R-:W-:Y:S01]  /*74a0*/  FFMA R14, R47, R57, R14 ;  /* 0x000000392f0e7223 */ /* 0x000fe2000000000e */
[----:B------:R-:W-:Y:S01]  /*74b0*/  F2FP.SATFINITE.E4M3.F32.PACK_AB_MERGE_C R52, R3, R0, R49 ;  /* 0x000000000334723e */ /* 0x000fe20004807031 */
[----:B------:R-:W-:Y:S01]  /*74c0*/  FFMA R15, R47, R58, R15 ;  /* 0x0000003a2f0f7223 */ /* 0x000fe2000000000f */
[----:B------:R-:W-:Y:S01]  /*74d0*/  F2FP.SATFINITE.E4M3.F32.PACK_AB_MERGE_C R53, R5, R4, R10 ;  /* 0x000000040535723e */ /* 0x000fe2000480700a */
[C---:B------:R-:W-:Y:S01]  /*74e0*/  FFMA R12, R47.reuse, R59, R12 ;  /* 0x0000003b2f0c7223 */ /* 0x040fe2000000000c */
        /* <DEDUP_REMOVED lines=9> */
[--C-:B------:R-:W-:Y:S02]  /*7580*/  HADD2.F32 R32, -RZ, R33.reuse.H0_H0 ;  /* 0x20000021ff207230 */ /* 0x100fe40000004100 */
[C---:B------:R-:W-:Y:S01]  /*7590*/  FFMA R26, R47.reuse, R69, R26 ;  /* 0x000000452f1a7223 */ /* 0x040fe2000000001a */
[----:B------:R-:W-:Y:S02]  /*75a0*/  HADD2.F32 R33, -RZ, R33.H1_H1 ;  /* 0x30000021ff217230 */ /* 0x000fe40000004100 */
        /* <DEDUP_REMOVED lines=8> */
[----:B------:R-:W-:Y:S01]  /*7630*/  FFMA R31, R47, R33, R31 ;  /* 0x000000212f1f7223 */ /* 0x000fe2000000001f */
[----:B------:R-:W-:Y:S01]  /*7640*/  F2FP.SATFINITE.E4M3.F32.PACK_AB_MERGE_C R14, R15, R14, RZ ;  /* 0x0000000e0f0e723e */ /* 0x000fe200048070ff */
[----:B------:R-:W-:Y:S01]  /*7650*/  FFMA R28, R47, R46, R28 ;  /* 0x0000002e2f1c7223 */ /* 0x000fe2000000001c */
[----:B------:R-:W-:Y:S01]  /*7660*/  F2FP.SATFINITE.E4M3.F32.PACK_AB_MERGE_C R18, R19, R18, RZ ;  /* 0x000000121312723e */ /* 0x000fe200048070ff */
[C---:B------:R-:W-:Y:S01]  /*7670*/  FFMA R29, R47.reuse, R48, R29 ;  /* 0x000000302f1d7223 */ /* 0x040fe2000000001d */
[C---:B------:R-:W-:Y:S01]  /*7680*/  FFMA R34, R47.reuse, R6, R34 ;  /* 0x000000062f227223 */ /* 0x040fe20000000022 */
[----:B------:R-:W-:Y:S01]  /*7690*/  FFMA R35, R47, R7, R35 ;  /* 0x000000072f237223 */ /* 0x000fe20000000023 */
[----:B------:R-:W-:Y:S02]  /*76a0*/  F2FP.SATFINITE.E4M3.F32.PACK_AB_MERGE_C R54, R9, R8, R14 ;  /* 0x000000080936723e */ /* 0x000fe4000480700e */
[----:B------:R-:W-:Y:S02]  /*76b0*/  F2FP.SATFINITE.E4M3.F32.PACK_AB_MERGE_C R55, R13, R12, R18 ;  /* 0x0000000c0d37723e */ /* 0x000fe40004807012 */
[----:B------:R-:W-:Y:S02]  /*76c0*/  F2FP.SATFINITE.E4M3.F32.PACK_AB_MERGE_C R22, R23, R22, RZ ;  /* 0x000000161716723e */ /* 0x000fe400048070ff */
[----:B------:R-:W-:Y:S01]  /*76d0*/  F2FP.SATFINITE.E4M3.F32.PACK_AB_MERGE_C R26, R27, R26, RZ ;  /* 0x0000001a1b1a723e */ /* 0x000fe200048070ff */
[----:B------:R1:W-:Y:S01]  /*76e0*/  STS.128 [R102+UR49+0x4300], R52 ;  /* 0x0043003466007988 */ /* 0x0003e20008000c31 */
[----:B------:R-:W-:Y:S02]  /*76f0*/  F2FP.SATFINITE.E4M3.F32.PACK_AB_MERGE_C R18, R31, R30, RZ ;  /* 0x0000001e1f12723e */ /* 0x000fe400048070ff */
[----:B------:R-:W-:Y:S02]  /*7700*/  F2FP.SATFINITE.E4M3.F32.PACK_AB_MERGE_C R19, R35, R34, RZ ;  /* 0x000000222313723e */ /* 0x000fe400048070ff */
[----:B------:R-:W-:Y:S02]  /*7710*/  F2FP.SATFINITE.E4M3.F32.PACK_AB_MERGE_C R16, R17, R16, R22 ;  /* 0x000000101110723e */ /* 0x000fe40004807016 */
[----:B------:R-:W-:Y:S02]  /*7720*/  F2FP.SATFINITE.E4M3.F32.PACK_AB_MERGE_C R17, R21, R20, R26 ;  /* 0x000000141511723e */ /* 0x000fe4000480701a */
[----:B------:R-:W-:Y:S02]  /*7730*/  F2FP.SATFINITE.E4M3.F32.PACK_AB_MERGE_C R18, R25, R24, R18 ;  /* 0x000000181912723e */ /* 0x000fe40004807012 */
[----:B------:R-:W-:Y:S02]  /*7740*/  F2FP.SATFINITE.E4M3.F32.PACK_AB_MERGE_C R19, R29, R28, R19 ;  /* 0x0000001c1d13723e */ /* 0x000fe40004807013 */
[----:B------:R-:W-:Y:S02]  /*7750*/  LEA R0, R107, UR49, 0x3 ;  /* 0x000000316b007c11 */ /* 0x000fe4000f8e18ff */
[----:B------:R-:W-:Y:S01]  /*7760*/  @P6 SHF.L.U32 R3, R106, 0x1f, RZ ;  /* 0x0000001f6a036819 */ /* 0x000fe200000006ff */
[----:B------:R1:W-:Y:S01]  /*7770*/  STS.128 [R117+0x4300], R16 ;  /* 0x0043001075007388 */ /* 0x0003e20000000c00 */
[----:B------:R-:W-:Y:S01]  /*7780*/  @!PT LDS RZ, [RZ] ;  /* 0x00000000fffff984 */ /* 0x000fe20000000800 */
[----:B------:R-:W-:Y:S01]  /*7790*/  @!PT LDS RZ, [RZ] ;  /* 0x00000000fffff984 */ /* 0x000fe20000000800 */
[----:B------:R-:W-:Y:S01]  /*77a0*/  @!PT LDS RZ, [RZ] ;  /* 0x00000000fffff984 */ /* 0x000fe20000000800 */
[----:B------:R-:W-:Y:S01]  /*77b0*/  @!PT LDS RZ, [RZ] ;  /* 0x00000000fffff984 */ /* 0x000fe20000000800 */
[----:B------:R2:W-:Y:S07]  /*77c0*/  MEMBAR.ALL.CTA ;  /* 0x0000000000007992 */ /* 0x0005ee0000008000 */
[----:B--2---:R-:W2:Y:S02]  /*77d0*/  FENCE.VIEW.ASYNC.S ;  /* 0x00000000000073c6 */ /* 0x004ea40000000000 */
[----:B--2---:R-:W-:Y:S06]  /*77e0*/  BAR.SYNC.DEFER_BLOCKING 0x1, 0x80 ;  /* 0x0042000000007b1d */ /* 0x004fec0000010000 */
[----:B------:R-:W-:Y:S05]  /*77f0*/  @P0 BRA `(.L_x_131) ;  /* 0x0000000000380947 */ /* 0x000fea0003800000 */
[----:B------:R-:W-:Y:S02]  /*7800*/  UIADD3 UR4, UPT, UPT, UR49, 0x4300, URZ ;  /* 0x0000430031047890 */ /* 0x000fe4000fffe0ff */
[----:B------:R-:W-:Y:S01]  /*7810*/  UIADD3 UR8, UP0, UPT, UR52, 0x680, URZ ;  /* 0x0000068034087890 */ /* 0x000fe2000ff1e0ff */
[----:B------:R-:W-:Y:S01]  /*7820*/  UMOV UR43, UR36 ;  /* 0x00000024002b7c82 */ /* 0x000fe20008000000 */
[----:B------:R-:W-:Y:S02]  /*7830*/  UIADD3 UR5, UPT, UPT, UR41, 0x80, URZ ;  /* 0x0000008029057890 */ /* 0x000fe4000fffe0ff */
[----:B------:R-:W-:Y:S01]  /*7840*/  MOV R112, UR4 ;  /* 0x0000000400707c02 */ /* 0x000fe20008000f00 */
[----:B------:R-:W-:Y:S02]  /*7850*/  UIADD3.X UR9, UPT, UPT, URZ, UR53, URZ, UP0, !UPT ;  /* 0x00000035ff097290 */ /* 0x000fe400087fe4ff */
[----:B------:R-:W-:Y:S01]  /*7860*/  UIADD3 UR4, UPT, UPT, UR49, 0x4b00, URZ ;  /* 0x00004b0031047890 */ /* 0x000fe2000fffe0ff */
[----:B------:R-:W-:Y:S01]  /*7870*/  R2UR UR40, R112 ;  /* 0x00000000702872ca */ /* 0x000fe200000e0000 */
[----:B------:R-:W-:Y:S01]  /*7880*/  UMOV UR6, UR42 ;  /* 0x0000002a00067c82 */ /* 0x000fe20008000000 */
[----:B------:R-:W-:Y:S11]  /*7890*/  UMOV UR7, UR36 ;  /* 0x0000002400077c82 */ /* 0x000ff60008000000 */
[----:B------:R2:W-:Y:S01]  /*78a0*/  UTMASTG.3D [UR40], [UR8] ;  /* 0x00000028080073b5 */ /* 0x0005e20008010000 */
[----:B------:R2:W-:Y:S01]  /*78b0*/  UTMASTG.3D [UR4], [UR8] ;  /* 0x00000004080073b5 */ /* 0x0005e20008010000 */
[----:B------:R0:W-:Y:S01]  /*78c0*/  UTMACMDFLUSH ;  /* 0x00000000000079b7 */ /* 0x0001e20000000000 */
[----:B--2---:R-:W-:Y:S04]  /*78d0*/  DEPBAR.LE SB0, 0x1 ;  /* 0x000080400000791a */ /* 0x004fe80000000000 */
.L_x_131:
[----:B------:R-:W-:Y:S05]  /*78e0*/  BSYNC.RECONVERGENT B0 ;  /* 0x0000000000007941 */ /* 0x000fea0003800200 */
.L_x_130:
[----:B------:R-:W-:Y:S06]  /*78f0*/  BAR.SYNC.DEFER_BLOCKING 0x1, 0x80 ;  /* 0x0042000000007b1d */ /* 0x000fec0000010000 */
[----:B------:R-:W2:Y:S01]  /*7900*/  @P6 SYNCS.PHASECHK.TRANS64.TRYWAIT P0, [R0+URZ+0x100], R3 ;  /* 0x00010003000065a7 */ /* 0x000ea200080011ff */
[----:B------:R-:W-:Y:S01]  /*7910*/  BSSY B1, `(.L_x_132) ;  /* 0x0000021000017945 */ /* 0x000fe20003800000 */
[----:B--2---:R-:W-:Y:S03]  /*7920*/  @P6 SEL R118, RZ, 0x1, !P0 ;  /* 0x00000001ff766807 */ /* 0x004fe60004000000 */
[----:B------:R-:W-:Y:S05]  /*7930*/  @!P6 BRA `(.L_x_133) ;  /* 0x000000000078e947 */ /* 0x000fea0003800000 */
[----:B------:R-:W-:Y:S01]  /*7940*/  ISETP.NE.AND P1, PT, R119, RZ, PT ;  /* 0x000000ff7700720c */ /* 0x000fe20003f25270 */
[----:B------:R-:W-:Y:S01]  /*7950*/  BSSY B0, `(.L_x_134) ;  /* 0x0000009000007945 */ /* 0x000fe20003800000 */
[----:B------:R-:W-:Y:S11]  /*7960*/  ISETP.NE.AND P0, PT, R118, RZ, PT ;  /* 0x000000ff7600720c */ /* 0x000ff60003f05270 */
[----:B------:R-:W-:Y:S05]  /*7970*/  @P1 IMAD R3, R107, 0x1000, R102 ;  /* 0x000010006b031824 */ /* 0x000fea00078e0266 */
[----:B------:R-:W-:Y:S05]  /*7980*/  @P1 IADD3 R5, PT, PT, R3, UR49, RZ ;  /* 0x0000003103051c10 */ /* 0x000fea000fffe0ff */
[----:B------:R-:W-:Y:S01]  /*7990*/  @P1 IMAD.IADD R5, R5, 0x1, R120 ;  /* 0x0000000105051824 */ /* 0x000fe200078e0278 */
[----:B------:R-:W-:Y:S06]  /*79a0*/  @P0 BRA `(.L_x_135) ;  /* 0x00000000000c0947 */ /* 0x000fec0003800000 */
[----:B------:R-:W-:Y:S04]  /*79b0*/  SHF.L.U32 R4, R106, 0x1f, RZ ;  /* 0x0000001f6a047819 */ /* 0x000fe800000006ff */
[----:B------:R-:W2:Y:S02]  /*79c0*/  SYNCS.PHASECHK.TRANS64.TRYWAIT P0, [R0+URZ+0x100], R4 ;  /* 0x00010004000075a7 */ /* 0x000ea400080011ff */
[----:B--2---:R-:W-:Y:S05]  /*79d0*/  @!P0 BRA `(.L_x_136) ;  /* 0x0000003800648947 */ /* 0x004fea0003800000 */
.L_x_135:
[----:B------:R-:W-:Y:S05]  /*79e0*/  BSYNC B0 ;  /* 0x0000000000007941 */ /* 0x000fea0003800000 */
.L_x_134:
[----:B------:R-:W-:Y:S01]  /*79f0*/  ISETP.NE.AND P0, PT, R119, RZ, PT ;  /* 0x000000ff7700720c */ /* 0x000fe20003f05270 */
[----:B------:R-:W-:Y:S11]  /*7a00*/  VIADD R107, R107, 0x1 ;  /* 0x000000016b6b7836 */ /* 0x000ff60000000000 */
[----:B------:R-:W-:Y:S01]  /*7a10*/  @!UPT UIADD3 URZ, UPT, UPT, URZ, URZ, URZ ;  /* 0x000000fffffff290 */ /* 0x000fe2000fffe0ff */
[----:B------:R3:W4:Y:S04]  /*7a20*/  @P0 LDS.128 R76, [R3+UR49+0x300] ;  /* 0x00030031034c0984 */ /* 0x0007280008000c00 */
[----:B------:R1:W1:Y:S01]  /*7a30*/  @P0 LDS.128 R80, [R5+0x300] ;  /* 0x0003000005500984 */ /* 0x0002620000000c00 */
        /* <DEDUP_REMOVED lines=8> */
[----:B---3--:R-:W-:Y:S02]  /*7ac0*/  VIADD R3, R0, 0x120 ;  /* 0x0000012000037836 */ /* 0x008fe40000000000 */
[----:B--2---:R-:W-:Y:S05]  /*7ad0*/  IMAD.U32 R0, RZ, RZ, UR37 ;  /* 0x00000025ff007e24 */ /* 0x004fea000f8e00ff */
[----:B------:R-:W-:Y:S04]  /*7ae0*/  PRMT R0, R0, 0x654, R3 ;  /* 0x0000065400007816 */ /* 0x000fe80000000003 */
[----:B-----5:R2:W-:Y:S02]  /*7af0*/  SYNCS.ARRIVE.TRANS64.RED.A1T0 RZ, [R0+URZ], RZ ;  /* 0x000000ff00ff79a7 */ /* 0x0205e400081004ff */
[----:B--2---:R-:W-:Y:S04]  /*7b00*/  SEL R0, RZ, 0x1, P0 ;  /* 0x00000001ff007807 */ /* 0x004fe80000000000 */
[----:B-1--4-:R-:W-:Y:S02]  /*7b10*/  LOP3.LUT R106, R106, R0, RZ, 0x3c, !PT ;  /* 0x000000006a6a7212 */ /* 0x012fe400078e3cff */
.L_x_133:
[----:B------:R-:W-:Y:S05]  /*7b20*/  BSYNC B1 ;  /* 0x0000000000017941 */ /* 0x000fea0003800000 */
.L_x_132:
[----:B------:R-:W-:Y:S05]  /*7b30*/  VIADD R0, R75, 0x20 ;  /* 0x000000204b007836 */ /* 0x000fea0000000000 */
[----:B------:R-:W-:Y:S04]  /*7b40*/  SHF.R.U32.HI R0, RZ, 0x15, R0 ;  /* 0x00000015ff007819 */ /* 0x000fe80000011600 */
[----:B------:R-:W-:Y:S11]  /*7b50*/  LOP3.LUT P0, RZ, R0, 0x3, R104, 0x48, !PT ;  /* 0x0000000300ff7812 */ /* 0x000ff60007804868 */
[----:B------:R-:W-:Y:S02]  /*7b60*/  @!UPT UIADD3 URZ, UPT, UPT, URZ, URZ, URZ ;  /* 0x000000fffffff290 */ /* 0x000fe4000fffe0ff */
[----:B------:R-:W-:Y:S05]  /*7b70*/  @!P0 BRA `(.L_x_137) ;  /* 0x0000000000408947 */ /* 0x000fea0003800000 */
[----:B------:R-:W2:Y:S01]  /*7b80*/  LDCU.64 UR8, c[0x4][0x78] ;  /* 0x01000f00ff0877ac */ /* 0x000ea20008000a00 */
[----:B------:R-:W-:Y:S01]  /*7b90*/  MOV R15, 0x0 ;  /* 0x00000000000f7802 */ /* 0x000fe20000000f00 */
[----:B------:R-:W-:Y:S02]  /*7ba0*/  HFMA2 R12, -RZ, RZ, 0, 5.9604644775390625e-08 ;  /* 0x00000001ff0c7431 */ /* 0x000fe400000001ff */
[----:B------:R-:W-:Y:S02]  /*7bb0*/  IMAD.MOV.U32 R8, RZ, RZ, 0x192 ;  /* 0x00000192ff087424 */ /* 0x000fe400078e00ff */
[----:B------:R-:W-:Y:S01]  /*7bc0*/  IMAD.MOV.U32 R13, RZ, RZ, RZ ;  /* 0x000000ffff0d7224 */ /* 0x000fe200078e00ff */
[----:B------:R-:W3:Y:S01]  /*7bd0*/  LDCU.64 UR6, c[0x4][0x80] ;  /* 0x01001000ff0677ac */ /* 0x000ee20008000a00 */
[----:B------:R-:W4:Y:S01]  /*7be0*/  LDC.64 R14, c[0x4][R15] ;  /* 0x010000000f0e7b82 */ /* 0x000f220000000a00 */
[----:B------:R-:W5:Y:S01]  /*7bf0*/  LDCU.64 UR4, c[0x4][0x18] ;  /* 0x01000300ff0477ac */ /* 0x000f620008000a00 */
[----:B--2---:R-:W-:Y:S01]  /*7c00*/  MOV R5, UR9 ;  /* 0x0000000900057c02 */ /* 0x004fe20008000f00 */
[----:B------:R-:W-:Y:S01]  /*7c10*/  IMAD.U32 R4, RZ, RZ, UR8 ;  /* 0x00000008ff047e24 */ /* 0x000fe2000f8e00ff */
[----:B---3--:R-:W-:Y:S01]  /*7c20*/  MOV R7, UR7 ;  /* 0x0000000700077c02 */ /* 0x008fe20008000f00 */
[----:B------:R-:W-:Y:S01]  /*7c30*/  IMAD.U32 R6, RZ, RZ, UR6 ;  /* 0x00000006ff067e24 */ /* 0x000fe2000f8e00ff */
[----:B-----5:R-:W-:Y:S01]  /*7c40*/  MOV R11, UR5 ;  /* 0x00000005000b7c02 */ /* 0x020fe20008000f00 */
[----:B------:R-:W-:Y:S02]  /*7c50*/  IMAD.U32 R10, RZ, RZ, UR4 ;  /* 0x00000004ff0a7e24 */ /* 0x000fe4000f8e00ff */
[----:B------:R-:W-:Y:S07]  /*7c60*/  LEPC R20, `(.L_x_137) ;  /* 0x000000001014794e */ /* 0x000fee0000000000 */
[----:B-1--4-:R-:W-:Y:S05]  /*7c70*/  CALL.ABS.NOINC R14 ;  /* 0x000000000e007343 */ /* 0x012fea0003c00000 */
.L_x_137:
[----:B------:R-:W-:Y:S01]  /*7c80*/  F2FP.F16.E4M3.UNPACK_B R4, R77.H1 ;  /* 0x0000004dff04723e */ /* 0x000fe200030006ff */
[----:B------:R-:W-:Y:S05]  /*7c90*/  WARPSYNC.ALL ;  /* 0x0000000000007948 */ /* 0x000fea0003800000 */
[----:B------:R-:W-:Y:S01]  /*7ca0*/  R2UR UR4, R75 ;  /* 0x000000004b0472ca */ /* 0x000fe200000e0000 */
[--C-:B-1----:R-:W-:Y:S01]  /*7cb0*/  HADD2.F32 R53, -RZ, R4.reuse.H0_H0 ;  /* 0x20000004ff357230 */ /* 0x102fe20000004100 */
[-C--:B------:R-:W-:Y:S01]  /*7cc0*/  F2FP.F16.E4M3.UNPACK_B R0, R76.reuse.H1 ;  /* 0x0000004cff00723e */ /* 0x080fe200030006ff */
[----:B------:R-:W-:Y:S01]  /*7cd0*/  HADD2.F32 R54, -RZ, R4.H1_H1 ;  /* 0x30000004ff367230 */ /* 0x000fe20000004100 */
[----:B------:R-:W-:Y:S01]  /*7ce0*/  F2FP.F16.E4M3.UNPACK_B R3, R76 ;  /* 0x0000004cff03723e */ /* 0x000fe200020006ff */
[----:B------:R-:W-:Y:S01]  /*7cf0*/  BSSY.RECONVERGENT B0, `(.L_x_138) ;  /* 0x0000099000007945 */ /* 0x000fe20003800200 */
[----:B------:R-:W-:Y:S01]  /*7d00*/  F2FP.F16.E4M3.UNPACK_B R62, R79.H1 ;  /* 0x0000004fff3e723e */ /* 0x000fe200030006ff */
[--C-:B------:R-:W-:Y:S01]  /*7d10*/  HADD2.F32 R49, -RZ, R0.reuse.H0_H0 ;  /* 0x20000000ff317230 */ /* 0x100fe20000004100 */
[----:B------:R-:W-:Y:S01]  /*7d20*/  F2FP.F16.E4M3.UNPACK_B R70, R81.H1 ;  /* 0x00000051ff46723e */ /* 0x000fe200030006ff */
[----:B------:R-:W-:Y:S01]  /*7d30*/  HADD2.F32 R50, -RZ, R0.H1_H1 ;  /* 0x30000000ff327230 */ /* 0x000fe20000004100 */
[----:B------:R-:W-:Y:S01]  /*7d40*/  F2FP.F16.E4M3.UNPACK_B R0, R77 ;  /* 0x0000004dff00723e */ /* 0x000fe200020006ff */
[--C-:B------:R-:W-:Y:S01]  /*7d50*/  HADD2.F32 R46, -RZ, R3.reuse.H0_H0 ;  /* 0x20000003ff2e7230 */ /* 0x100fe20000004100 */
[----:B------:R-:W-:Y:S01]  /*7d60*/  ISETP.NE.AND P0, PT, R113, RZ, PT ;  /* 0x000000ff7100720c */ /* 0x000fe20003f05270 */
[----:B------:R-:W1:Y:S01]  /*7d70*/  LDTM.x32 R4, tmem[UR4+0x20] ;  /* 0x00002004000479ee */ /* 0x000e6200082c0000 */
[----:B------:R-:W-:Y:S01]  /*7d80*/  HADD2.F32 R48, -RZ, R3.H1_H1 ;  /* 0x30000003ff307230 */ /* 0x000fe20000004100 */
[-C--:B------:R-:W-:Y:S01]  /*7d90*/  F2FP.F16.E4M3.UNPACK_B R3, R78.reuse ;  /* 0x0000004eff03723e */ /* 0x080fe200020006ff */
[--C-:B------:R-:W-:Y:S01]  /*7da0*/  HADD2.F32 R51, -RZ, R0.reuse.H0_H0 ;  /* 0x20000000ff337230 */ /* 0x100fe20000004100 */
[----:B------:R-:W-:Y:S01]  /*7db0*/  ISETP.NE.AND P6, PT, R121, RZ, PT ;  /* 0x000000ff7900720c */ /* 0x000fe20003fc5270 */
[----:B------:R-:W-:Y:S01]  /*7dc0*/  HADD2.F32 R52, -RZ, R0.H1_H1 ;  /* 0x30000000ff347230 */ /* 0x000fe20000004100 */
[----:B------:R-:W-:Y:S01]  /*7dd0*/  F2FP.F16.E4M3.UNPACK_B R0, R78.H1 ;  /* 0x0000004eff00723e */ /* 0x000fe200030006ff */
[--C-:B------:R-:W-:Y:S02]  /*7de0*/  HADD2.F32 R55, -RZ, R3.reuse.H0_H0 ;  /* 0x20000003ff377230 */ /* 0x100fe40000004100 */
[----:B------:R-:W-:Y:S01]  /*7df0*/  HADD2.F32 R56, -RZ, R3.H1_H1 ;  /* 0x30000003ff387230 */ /* 0x000fe20000004100 */
[----:B------:R-:W-:Y:S01]  /*7e00*/  F2FP.F16.E4M3.UNPACK_B R3, R79 ;  /* 0x0000004fff03723e */ /* 0x000fe200020006ff */
[--C-:B------:R-:W-:Y:S02]  /*7e10*/  HADD2.F32 R57, -RZ, R0.reuse.H0_H0 ;  /* 0x20000000ff397230 */ /* 0x100fe40000004100 */
[----:B------:R-:W-:Y:S01]  /*7e20*/  HADD2.F32 R58, -RZ, R0.H1_H1 ;  /* 0x30000000ff3a7230 */ /* 0x000fe20000004100 */
[-C--:B------:R-:W-:Y:S01]  /*7e30*/  F2FP.F16.E4M3.UNPACK_B R0, R80.reuse ;  /* 0x00000050ff00723e */ /* 0x080fe200020006ff */
[--C-:B------:R-:W-:Y:S02]  /*7e40*/  HADD2.F32 R59, -RZ, R3.reuse.H0_H0 ;  /* 0x20000003ff3b7230 */ /* 0x100fe40000004100 */
        /* <DEDUP_REMOVED lines=12> */
[----:B------:R-:W-:Y:S02]  /*7f10*/  HADD2.F32 R72, -RZ, R3.H1_H1 ;  /* 0x30000003ff487230 */ /* 0x000fe40000004100 */
[--C-:B------:R-:W-:Y:S02]  /*7f20*/  HADD2.F32 R73, -RZ, R0.reuse.H0_H0 ;  /* 0x20000000ff497230 */ /* 0x100fe40000004100 */
[----:B------:R-:W-:Y:S02]  /*7f30*/  HADD2.F32 R74, -RZ, R0.H1_H1 ;  /* 0x30000000ff4a7230 */ /* 0x000fe40000004100 */
[C-C-:B-1----:R-:W-:Y:S01]  /*7f40*/  FFMA R0, R45.reuse, R4, R2.reuse ;  /* 0x000000042d007223 */ /* 0x142fe20000000002 */
        /* <DEDUP_REMOVED lines=29> */
[----:B------:R-:W-:Y:S01]  /*8120*/  F2FP.F16.E4M3.UNPACK_B R33, R83 ;  /* 0x00000053ff21723e */ /* 0x000fe200020006ff */
[C-C-:B------:R-:W-:Y:S01]  /*8130*/  FFMA R34, R45.reuse, R34, R2.reuse ;  /* 0x000000222d227223 */ /* 0x140fe20000000002 */
[----:B------:R-:W-:Y:S01]  /*8140*/  FFMA R35, R45, R35, R2 ;  /* 0x000000232d237223 */ /* 0x000fe20000000002 */
[C---:B------:R-:W-:Y:S01]  /*8150*/  FFMA R0, R47.reuse, R46, R0 ;  /* 0x0000002e2f007223 */ /* 0x040fe20000000000 */
[C---:B------:R-:W-:Y:S01]  /*8160*/  FFMA R3, R47.reuse, R48, R3 ;  /* 0x000000302f037223 */ /* 0x040fe20000000003 */
        /* <DEDUP_REMOVED lines=11> */
[--C-:B------:R-:W-:Y:S01]  /*8220*/  HADD2.F32 R61, -RZ, R62.reuse.H0_H0 ;  /* 0x2000003eff3d7230 */ /* 0x100fe20000004100 */
[----:B------:R-:W-:Y:S01]  /*8230*/  F2FP.SATFINITE.E4M3.F32.PACK_AB_MERGE_C R48, R3, R0, R48 ;  /* 0x000000000330723e */ /* 0x000fe20004807030 */
[----:B------:R-:W-:Y:S01]  /*8240*/  FFMA R14, R47, R57, R14 ;  /* 0x000000392f0e7223 */ /* 0x000fe2000000000e */
[----:B------:R-:W-:Y:S01]  /*8250*/  F2FP.SATFINITE.E4M3.F32.PACK_AB_MERGE_C R49, R5, R4, R10 ;  /* 0x000000040531723e */ /* 0x000fe2000480700a */
[----:B------:R-:W-:Y:S02]  /*8260*/  HADD2.F32 R62, -RZ, R62.H1_H1 ;  /* 0x3000003eff3e7230 */ /* 0x000fe40000004100 */
        /* <DEDUP_REMOVED lines=11> */
[C---:B------:R-:W-:Y:S01]  /*8320*/  FFMA R20, R47.reuse, R67, R20 ;  /* 0x000000432f147223 */ /* 0x040fe20000000014 */
[C---:B------:R-:W-:Y:S01]  /*8330*/  FFMA R21, R47.reuse, R68, R21 ;  /* 0x000000442f157223 */ /* 0x040fe20000000015 */
[C---:B------:R-:W-:Y:S01]  /*8340*/  FFMA R26, R47.reuse, R69, R26 ;  /* 0x000000452f1a7223 */ /* 0x040fe2000000001a */
[--C-:B------:R-:W-:Y:S02]  /*8350*/  HADD2.F32 R32, -RZ, R33.reuse.H0_H0 ;  /* 0x20000021ff207230 */ /* 0x100fe40000004100 */
[C---:B------:R-:W-:Y:S01]  /*8360*/  FFMA R27, R47.reuse, R70, R27 ;  /* 0x000000462f1b7223 */ /* 0x040fe2000000001b */
        /* <DEDUP_REMOVED lines=35> */
[----:B------:R-:W-:Y:S02]  /*85a0*/  UIADD3 UR12, UP0, UPT, UR52, 0x680, URZ ;  /* 0x00000680340c7890 */ /* 0x000fe4000ff1e0ff */
[----:B------:R-:W-:Y:S02]  /*85b0*/  UIADD3 UR9, UPT, UPT, UR41, 0x20, URZ ;  /* 0x0000002029097890 */ /* 0x000fe4000fffe0ff */
[----:B------:R-:W-:Y:S02]  /*85c0*/  UIADD3 UR8, UPT, UPT, UR49, 0x5300, URZ ;  /* 0x0000530031087890 */ /* 0x000fe4000fffe0ff */
[----:B------:R-:W-:Y:S01]  /*85d0*/  UIADD3.X UR13, UPT, UPT, URZ, UR53, URZ, UP0, !UPT ;  /* 0x00000035ff0d7290 */ /* 0x000fe200087fe4ff */
[----:B------:R-:W-:Y:S01]  /*85e0*/  UMOV UR10, UR42 ;  /* 0x0000002a000a7c82 */ /* 0x000fe20008000000 */
[----:B------:R-:W-:Y:S01]  /*85f0*/  UMOV UR11, UR36 ;  /* 0x00000024000b7c82 */ /* 0x000fe20008000000 */
[----:B------:R-:W-:Y:S02]  /*8600*/  UIADD3 UR5, UPT, UPT, UR41, 0xa0, URZ ;  /* 0x000000a029057890 */ /* 0x000fe4000fffe0ff */
[----:B------:R-:W-:Y:S01]  /*8610*/  UIADD3 UR4, UPT, UPT, UR49, 0x5b00, URZ ;  /* 0x00005b0031047890 */ /* 0x000fe2000fffe0ff */
[----:B------:R-:W-:Y:S03]  /*8620*/  UMOV UR6, UR42 ;  /* 0x0000002a00067c82 */ /* 0x000fe60008000000 */
[----:B------:R2:W-:Y:S01]  /*8630*/  UTMASTG.3D [UR8], [UR12] ;  /* 0x000000080c0073b5 */ /* 0x0005e20008010000 */
[----:B------:R-:W-:Y:S04]  /*8640*/  UMOV UR7, UR36 ;  /* 0x0000002400077c82 */ /* 0x000fe80008000000 */
[----:B------:R2:W-:Y:S01]  /*8650*/  UTMASTG.3D [UR4], [UR12] ;  /* 0x000000040c0073b5 */ /* 0x0005e20008010000 */
[----:B------:R0:W-:Y:S01]  /*8660*/  UTMACMDFLUSH ;  /* 0x00000000000079b7 */ /* 0x0001e20000000000 */
[----:B--2---:R-:W-:Y:S04]  /*8670*/  DEPBAR.LE SB0, 0x1 ;  /* 0x000080400000791a */ /* 0x004fe80000000000 */
.L_x_139:
[----:B------:R-:W-:Y:S05]  /*8680*/  BSYNC.RECONVERGENT B0 ;  /* 0x0000000000007941 */ /* 0x000fea0003800200 */
.L_x_138:
        /* <DEDUP_REMOVED lines=15> */
.L_x_143:
[----:B------:R-:W-:Y:S05]  /*8780*/  BSYNC B0 ;  /* 0x0000000000007941 */ /* 0x000fea0003800000 */
.L_x_142:
[----:B------:R-:W-:Y:S01]  /*8790*/  ISETP.NE.AND P0, PT, R119, RZ, PT ;  /* 0x000000ff7700720c */ /* 0x000fe20003f05270 */
[----:B------:R-:W-:Y:S11]  /*87a0*/  VIADD R107, R107, 0x1 ;  /* 0x000000016b6b7836 */ /* 0x000ff60000000000 */
[----:B------:R-:W-:Y:S01]  /*87b0*/  @!UPT UIADD3 URZ, UPT, UPT, URZ, URZ, URZ ;  /* 0x000000fffffff290 */ /* 0x000fe2000fffe0ff */
[----:B------:R3:W4:Y:S04]  /*87c0*/  @P0 LDS.128 R80, [R3+0x300] ;  /* 0x0003000003500984 */ /* 0x0007280000000c00 */
[----:B------:R1:W1:Y:S01]  /*87d0*/  @P0 LDS.128 R76, [R4+UR49+0x300] ;  /* 0x00030031044c0984 */ /* 0x0002620008000c00 */
        /* <DEDUP_REMOVED lines=14> */
.L_x_141:
[----:B------:R-:W-:Y:S05]  /*88c0*/  BSYNC B1 ;  /* 0x0000000000017941 */ /* 0x000fea0003800000 */
.L_x_140:
        /* <DEDUP_REMOVED lines=21> */
.L_x_145:
[----:B------:R-:W-:Y:S01]  /*8a20*/  F2FP.F16.E4M3.UNPACK_B R4, R77.H1 ;  /* 0x0000004dff04723e */ /* 0x000fe200030006ff */
[----:B------:R-:W-:Y:S05]  /*8a30*/  WARPSYNC.ALL ;  /* 0x0000000000007948 */ /* 0x000fea0003800000 */
[----:B------:R-:W-:Y:S01]  /*8a40*/  R2UR UR4, R75 ;  /* 0x000000004b0472ca */ /* 0x000fe200000e0000 */
[--C-:B------:R-:W-:Y:S01]  /*8a50*/  HADD2.F32 R53, -RZ, R4.reuse.H0_H0 ;  /* 0x20000004ff357230 */ /* 0x100fe20000004100 */
[-C--:B------:R-:W-:Y:S01]  /*8a60*/  F2FP.F16.E4M3.UNPACK_B R0, R76.reuse.H1 ;  /* 0x0000004cff00723e */ /* 0x080fe200030006ff */
[----:B------:R-:W-:Y:S01]  /*8a70*/  HADD2.F32 R54, -RZ, R4.H1_H1 ;  /* 0x30000004ff367230 */ /* 0x000fe20000004100 */
[----:B------:R-:W-:Y:S01]  /*8a80*/  F2FP.F16.E4M3.UNPACK_B R3, R76 ;  /* 0x0000004cff03723e */ /* 0x000fe200020006ff */
[----:B------:R-:W-:Y:S01]  /*8a90*/  BSSY.RECONVERGENT B0, `(.L_x_146) ;  /* 0x000009b000007945 */ /* 0x000fe20003800200 */
[----:B------:R-:W-:Y:S01]  /*8aa0*/  F2FP.F16.E4M3.UNPACK_B R62, R79.H1 ;  /* 0x0000004fff3e723e */ /* 0x000fe200030006ff */
[--C-:B-1----:R-:W-:Y:S01]  /*8ab0*/  HADD2.F32 R49, -RZ, R0.reuse.H0_H0 ;  /* 0x20000000ff317230 */ /* 0x102fe20000004100 */
        /* <DEDUP_REMOVED lines=137> */
[----:B------:R-:W-:Y:S02]  /*9350*/  UIADD3 UR12, UP0, UPT, UR52, 0x680, URZ ;  /* 0x00000680340c7890 */ /* 0x000fe4000ff1e0ff */
[----:B------:R-:W-:Y:S02]  /*9360*/  UIADD3 UR5, UPT, UPT, UR41, 0x40, URZ ;  /* 0x0000004029057890 */ /* 0x000fe4000fffe0ff */
[----:B------:R-:W-:Y:S01]  /*9370*/  MOV R112, UR4 ;  /* 0x0000000400707c02 */ /* 0x000fe20008000f00 */
[----:B------:R-:W-:Y:S01]  /*9380*/  UIADD3.X UR13, UPT, UPT, URZ, UR53, URZ, UP0, !UPT ;  /* 0x00000035ff0d7290 */ /* 0x000fe200087fe4ff */
[----:B------:R-:W-:Y:S02]  /*9390*/  UMOV UR6, UR42 ;  /* 0x0000002a00067c82 */ /* 0x000fe40008000000 */
[----:B------:R-:W-:Y:S01]  /*93a0*/  R2UR UR4, R112 ;  /* 0x00000000700472ca */ /* 0x000fe200000e0000 */
[----:B------:R-:W-:Y:S01]  /*93b0*/  UMOV UR7, UR36 ;  /* 0x0000002400077c82 */ /* 0x000fe20008000000 */
[----:B------:R-:W-:Y:S02]  /*93c0*/  UIADD3 UR9, UPT, UPT, UR41, 0xc0, URZ ;  /* 0x000000c029097890 */ /* 0x000fe4000fffe0ff */
[----:B------:R-:W-:Y:S01]  /*93d0*/  UIADD3 UR8, UPT, UPT, UR49, 0x4b00, URZ ;  /* 0x00004b0031087890 */ /* 0x000fe2000fffe0ff */
[----:B------:R-:W-:Y:S01]  /*93e0*/  UMOV UR10, UR42 ;  /* 0x0000002a000a7c82 */ /* 0x000fe20008000000 */
[----:B------:R-:W-:Y:S07]  /*93f0*/  UMOV UR11, UR36 ;  /* 0x00000024000b7c82 */ /* 0x000fee0008000000 */
[----:B------:R2:W-:Y:S01]  /*9400*/  UTMASTG.3D [UR4], [UR12] ;  /* 0x000000040c0073b5 */ /* 0x0005e20008010000 */
[----:B------:R2:W-:Y:S01]  /*9410*/  UTMASTG.3D [UR8], [UR12] ;  /* 0x000000080c0073b5 */ /* 0x0005e20008010000 */
[----:B------:R0:W-:Y:S01]  /*9420*/  UTMACMDFLUSH ;  /* 0x00000000000079b7 */ /* 0x0001e20000000000 */
[----:B--2---:R-:W-:Y:S04]  /*9430*/  DEPBAR.LE SB0, 0x1 ;  /* 0x000080400000791a */ /* 0x004fe80000000000 */
.L_x_147:
[----:B------:R-:W-:Y:S05]  /*9440*/  BSYNC.RECONVERGENT B0 ;  /* 0x0000000000007941 */ /* 0x000fea0003800200 */
.L_x_146:
        /* <DEDUP_REMOVED lines=15> */
.L_x_151:
[----:B------:R-:W-:Y:S05]  /*9540*/  BSYNC B0 ;  /* 0x0000000000007941 */ /* 0x000fea0003800000 */
.L_x_150:
        /* <DEDUP_REMOVED lines=19> */
.L_x_149:
[----:B------:R-:W-:Y:S05]  /*9680*/  BSYNC B1 ;  /* 0x0000000000017941 */ /* 0x000fea0003800000 */
.L_x_148:
        /* <DEDUP_REMOVED lines=21> */
.L_x_153:
[----:B------:R-:W-:Y:S01]  /*97e0*/  ISETP.NE.AND P0, PT, R113, RZ, PT ;  /* 0x000000ff7100720c */ /* 0x000fe20003f05270 */
[----:B------:R-:W-:Y:S05]  /*97f0*/  WARPSYNC.ALL ;  /* 0x0000000000007948 */ /* 0x000fea0003800000 */
[----:B------:R-:W-:Y:S01]  /*9800*/  R2UR UR4, R75 ;  /* 0x000000004b0472ca */ /* 0x000fe200000e0000 */
[----:B------:R-:W-:Y:S01]  /*9810*/  BSSY.RECONVERGENT B0, `(.L_x_154) ;  /* 0x000009f000007945 */ /* 0x000fe20003800200 */
[-C--:B------:R-:W-:Y:S02]  /*9820*/  F2FP.F16.E4M3.UNPACK_B R5, R76.reuse ;  /* 0x0000004cff05723e */ /* 0x080fe400020006ff */
[----:B------:R-:W-:Y:S02]  /*9830*/  F2FP.F16.E4M3.UNPACK_B R4, R77 ;  /* 0x0000004dff04723e */ /* 0x000fe400020006ff */
[----:B------:R-:W-:Y:S01]  /*9840*/  F2FP.F16.E4M3.UNPACK_B R76, R76.H1 ;  /* 0x0000004cff4c723e */ /* 0x000fe200030006ff */
[--C-:B------:R-:W-:Y:S01]  /*9850*/  HADD2.F32 R46, -RZ, R5.reuse.H0_H0 ;  /* 0x20000005ff2e7230 */ /* 0x100fe20000004100 */
[----:B------:R-:W-:Y:S01]  /*9860*/  F2FP.F16.E4M3.UNPACK_B R0, R83 ;  /* 0x00000053ff00723e */ /* 0x000fe200020006ff */
[----:B-1----:R-:W-:Y:S01]  /*9870*/  HADD2.F32 R48, -RZ, R5.H1_H1 ;  /* 0x30000005ff307230 */ /* 0x002fe20000004100 */
[----:B------:R-:W-:Y:S01]  /*9880*/  F2FP.F16.E4M3.UNPACK_B R3, R82 ;  /* 0x00000052ff03723e */ /* 0x000fe200020006ff */
[--C-:B------:R-:W-:Y:S01]  /*9890*/  HADD2.F32 R51, -RZ, R4.reuse.H0_H0 ;  /* 0x20000004ff337230 */ /* 0x100fe20000004100 */
[----:B------:R-:W-:Y:S01]  /*98a0*/  F2FP.F16.E4M3.UNPACK_B R77, R77.H1 ;  /* 0x0000004dff4d723e */ /* 0x000fe200030006ff */
[----:B------:R-:W-:Y:S01]  /*98b0*/  HADD2.F32 R52, -RZ, R4.H1_H1 ;  /* 0x30000004ff347230 */ /* 0x000fe20000004100 */
[----:B------:R-:W-:Y:S01]  /*98c0*/  F2FP.F16.E4M3.UNPACK_B R56, R78 ;  /* 0x0000004eff38723e */ /* 0x000fe200020006ff */
[----:B------:R-:W1:Y:S01]  /*98d0*/  LDTM.x32 R4, tmem[UR4+0x60] ;  /* 0x00006004000479ee */ /* 0x000e6200082c0000 */
[----:B------:R-:W-:Y:S01]  /*98e0*/  NOP ;  /* 0x0000000000007918 */ /* 0x000fe20000000000 */
[----:B------:R-:W-:Y:S01]  /*98f0*/  IADD3 R115, PT, PT, R115, 0x190, RZ ;  /* 0x0000019073737810 */ /* 0x000fe20007ffe0ff */
[----:B------:R-:W-:Y:S01]  /*9900*/  HADD2.F32 R75, -RZ, R0.H0_H0 ;  /* 0x20000000ff4b7230 */ /* 0x000fe20000004100 */
[----:B------:R-:W-:Y:S01]  /*9910*/  F2FP.F16.E4M3.UNPACK_B R60, R79 ;  /* 0x0000004fff3c723e */ /* 0x000fe200020006ff */
[--C-:B------:R-:W-:Y:S01]  /*9920*/  HADD2.F32 R71, -RZ, R3.reuse.H0_H0 ;  /* 0x20000003ff477230 */ /* 0x100fe20000004100 */
[----:B------:R-:W-:Y:S01]  /*9930*/  LOP3.LUT R115, R115, 0xfefffff8, RZ, 0xc0, !PT ;  /* 0xfefffff873737812 */ /* 0x000fe200078ec0ff */
[----:B------:R-:W-:Y:S01]  /*9940*/  HADD2.F32 R72, -RZ, R3.H1_H1 ;  /* 0x30000003ff487230 */ /* 0x000fe20000004100 */
[-C--:B------:R-:W-:Y:S01]  /*9950*/  F2FP.F16.E4M3.UNPACK_B R64, R80.reuse ;  /* 0x00000050ff40723e */ /* 0x080fe200020006ff */
[--C-:B------:R-:W-:Y:S01]  /*9960*/  HADD2.F32 R55, -RZ, R56.reuse.H0_H0 ;  /* 0x20000038ff377230 */ /* 0x100fe20000004100 */
[----:B-1----:R1:W-:Y:S01]  /*9970*/  SYNCS.ARRIVE.TRANS64.RED.A1T0 RZ, [R115+URZ], RZ ;  /* 0x000000ff73ff79a7 */ /* 0x0023e200081004ff */
[----:B------:R-:W-:Y:S01]  /*9980*/  HADD2.F32 R56, -RZ, R56.H1_H1 ;  /* 0x30000038ff387230 */ /* 0x000fe20000004100 */
[----:B------:R-:W-:Y:S01]  /*9990*/  F2FP.F16.E4M3.UNPACK_B R80, R80.H1 ;  /* 0x00000050ff50723e */ /* 0x000fe200030006ff */
[--C-:B------:R-:W-:Y:S01]  /*99a0*/  HADD2.F32 R59, -RZ, R60.reuse.H0_H0 ;  /* 0x2000003cff3b7230 */ /* 0x100fe20000004100 */
[----:B------:R-:W-:Y:S01]  /*99b0*/  F2FP.F16.E4M3.UNPACK_B R68, R81 ;  /* 0x00000051ff44723e */ /* 0x000fe200020006ff */
[----:B------:R-:W-:Y:S01]  /*99c0*/  HADD2.F32 R60, -RZ, R60.H1_H1 ;  /* 0x3000003cff3c7230 */ /* 0x000fe20000004100 */
[----:B------:R-:W-:Y:S01]  /*99d0*/  F2FP.F16.E4M3.UNPACK_B R78, R78.H1 ;  /* 0x0000004eff4e723e */ /* 0x000fe200030006ff */
[--C-:B------:R-:W-:Y:S01]  /*99e0*/  HADD2.F32 R63, -RZ, R64.reuse.H0_H0 ;  /* 0x20000040ff3f7230 */ /* 0x100fe20000004100 */
[----:B------:R-:W-:Y:S01]  /*99f0*/  F2FP.F16.E4M3.UNPACK_B R79, R79.H1 ;  /* 0x0000004fff4f723e */ /* 0x000fe200030006ff */
[----:B------:R-:W-:Y:S01]  /*9a00*/  HADD2.F32 R64, -RZ, R64.H1_H1 ;  /* 0x30000040ff407230 */ /* 0x000fe20000004100 */
[----:B------:R-:W-:Y:S01]  /*9a10*/  F2FP.F16.E4M3.UNPACK_B R81, R81.H1 ;  /* 0x00000051ff51723e */ /* 0x000fe200030006ff */
[----:B------:R-:W-:Y:S01]  /*9a20*/  HADD2.F32 R66, -RZ, R80.H1_H1 ;  /* 0x30000050ff427230 */ /* 0x000fe20000004100 */
[----:B------:R-:W-:Y:S01]  /*9a30*/  F2FP.F16.E4M3.UNPACK_B R82, R82.H1 ;  /* 0x00000052ff52723e */ /* 0x000fe200030006ff */
[--C-:B------:R-:W-:Y:S02]  /*9a40*/  HADD2.F32 R67, -RZ, R68.reuse.H0_H0 ;  /* 0x20000044ff437230 */ /* 0x100fe40000004100 */
[C-C-:B------:R-:W-:Y:S01]  /*9a50*/  FFMA R4, R45.reuse, R4, R2.reuse ;  /* 0x000000042d047223 */ /* 0x140fe20000000002 */
        /* <DEDUP_REMOVED lines=34> */
[C-C-:B------:R-:W-:Y:S01]  /*9c80*/  FFMA R34, R45.reuse, R34, R2.reuse ;  /* 0x000000222d227223 */ /* 0x140fe20000000002 */
[----:B------:R-:W-:Y:S01]  /*9c90*/  IADD3 R84, PT, PT, R84, 0x1, RZ ;  /* 0x0000000154547810 */ /* 0x000fe20007ffe0ff */
[----:B------:R-:W-:Y:S01]  /*9ca0*/  FFMA R2, R45, R35, R2 ;  /* 0x000000232d027223 */ /* 0x000fe20000000002 */
        /* <DEDUP_REMOVED lines=8> */
[--C-:B------:R-:W-:Y:S02]  /*9d30*/  HADD2.F32 R57, -RZ, R78.reuse.H0_H0 ;  /* 0x2000004eff397230 */ /* 0x100fe40000004100 */
[----:B------:R-:W-:Y:S01]  /*9d40*/  FFMA R10, R47, R53, R10 ;  /* 0x000000352f0a7223 */ /* 0x000fe2000000000a */
[----:B------:R-:W-:Y:S01]  /*9d50*/  F2FP.SATFINITE.E4M3.F32.PACK_AB_MERGE_C R6, R7, R6, RZ ;  /* 0x000000060706723e */ /* 0x000fe200048070ff */
[----:B------:R-:W-:Y:S02]  /*9d60*/  HADD2.F32 R58, -RZ, R78.H1_H1 ;  /* 0x3000004eff3a7230 */ /* 0x000fe40000004100 */
[C---:B------:R-:W-:Y:S01]  /*9d70*/  FFMA R11, R47.reuse, R54, R11 ;  /* 0x000000362f0b7223 */ /* 0x040fe2000000000b */
[----:B------:R-:W-:Y:S01]  /*9d80*/  FFMA R12, R47, R55, R12 ;  /* 0x000000372f0c7223 */ /* 0x000fe2000000000c */
[----:B------:R-:W-:Y:S01]  /*9d90*/  F2FP.SATFINITE.E4M3.F32.PACK_AB_MERGE_C R4, R5, R4, R6 ;  /* 0x000000040504723e */ /* 0x000fe20004807006 */
[C---:B------:R-:W-:Y:S01]  /*9da0*/  FFMA R13, R47.reuse, R56, R13 ;  /* 0x000000382f0d7223 */ /* 0x040fe2000000000d */
[--C-:B------:R-:W-:Y:S02]  /*9db0*/  HADD2.F32 R61, -RZ, R79.reuse.H0_H0 ;  /* 0x2000004fff3d7230 */ /* 0x100fe40000004100 */
[C---:B------:R-:W-:Y:S01]  /*9dc0*/  FFMA R14, R47.reuse, R57, R14 ;  /* 0x000000392f0e7223 */ /* 0x040fe2000000000e */
[----:B------:R-:W-:Y:S02]  /*9dd0*/  HADD2.F32 R62, -RZ, R79.H1_H1 ;  /* 0x3000004fff3e7230 */ /* 0x000fe40000004100 */
[C---:B------:R-:W-:Y:S01]  /*9de0*/  FFMA R15, R47.reuse, R58, R15 ;  /* 0x0000003a2f0f7223 */ /* 0x040fe2000000000f */
[C---:B------:R-:W-:Y:S01]  /*9df0*/  FFMA R16, R47.reuse, R59, R16 ;  /* 0x0000003b2f107223 */ /* 0x040fe20000000010 */
[C---:B------:R-:W-:Y:S01]  /*9e00*/  FFMA R17, R47.reuse, R60, R17 ;  /* 0x0000003c2f117223 */ /* 0x040fe20000000011 */
[----:B------:R-:W-:Y:S02]  /*9e10*/  HADD2.F32 R65, -RZ, R80.H0_H0 ;  /* 0x20000050ff417230 */ /* 0x000fe40000004100 */
        /* <DEDUP_REMOVED lines=23> */
[----:B------:R-:W-:Y:S01]  /*9f90*/  FFMA R29, R47, R76, R29 ;  /* 0x0000004c2f1d7223 */ /* 0x000fe2000000001d */
[----:B------:R-:W-:Y:S01]  /*9fa0*/  F2FP.SATFINITE.E4M3.F32.PACK_AB_MERGE_C R7, R19, R18, RZ ;  /* 0x000000121307723e */ /* 0x000fe200048070ff */
[----:B------:R-:W-:Y:S01]  /*9fb0*/  FFMA R34, R47, R32, R34 ;  /* 0x000000202f227223 */ /* 0x000fe20000000022 */
[----:B------:R-:W-:Y:S01]  /*9fc0*/  F2FP.SATFINITE.E4M3.F32.PACK_AB_MERGE_C R22, R23, R22, RZ ;  /* 0x000000161716723e */ /* 0x000fe200048070ff */
[----:B------:R-:W-:Y:S01]  /*9fd0*/  FFMA R2, R47, R33, R2 ;  /* 0x000000212f027223 */ /* 0x000fe20000000002 */
[----:B------:R-:W-:Y:S02]  /*9fe0*/  F2FP.SATFINITE.E4M3.F32.PACK_AB_MERGE_C R5, R9, R8, R10 ;  /* 0x000000080905723e */ /* 0x000fe4000480700a */
[----:B------:R-:W-:Y:S02]  /*9ff0*/  F2FP.SATFINITE.E4M3.F32.PACK_AB_MERGE_C R6, R13, R12, R14 ;  /* 0x0000000c0d06723e */ /* 0x000fe4000480700e */
[----:B------:R-:W-:Y:S02]  /*a000*/  F2FP.SATFINITE.E4M3.F32.PACK_AB_MERGE_C R7, R17, R16, R7 ;  /* 0x000000101107723e */ /* 0x000fe40004807007 */
[----:B------:R-:W-:Y:S02]  /*a010*/  F2FP.SATFINITE.E4M3.F32.PACK_AB_MERGE_C R20, R21, R20, R22 ;  /* 0x000000141514723e */ /* 0x000fe40004807016 */
[----:B------:R-:W-:Y:S01]  /*a020*/  F2FP.SATFINITE.E4M3.F32.PACK_AB_MERGE_C R21, R27, R26, RZ ;  /* 0x0000001a1b15723e */ /* 0x000fe200048070ff */
[----:B------:R1:W-:Y:S01]  /*a030*/  STS.128 [R102+UR49+0x5300], R4 ;  /* 0x0053000466007988 */ /* 0x0003e20008000c31 */
[----:B------:R-:W-:Y:S02]  /*a040*/  F2FP.SATFINITE.E4M3.F32.PACK_AB_MERGE_C R22, R31, R30, RZ ;  /* 0x0000001e1f16723e */ /* 0x000fe400048070ff */
[----:B------:R-:W-:Y:S02]  /*a050*/  F2FP.SATFINITE.E4M3.F32.PACK_AB_MERGE_C R2, R2, R34, RZ ;  /* 0x000000220202723e */ /* 0x000fe400048070ff */
[----:B------:R-:W-:Y:S02]  /*a060*/  F2FP.SATFINITE.E4M3.F32.PACK_AB_MERGE_C R21, R3, R0, R21 ;  /* 0x000000000315723e */ /* 0x000fe40004807015 */
[----:B------:R-:W-:Y:S02]  /*a070*/  F2FP.SATFINITE.E4M3.F32.PACK_AB_MERGE_C R22, R25, R24, R22 ;  /* 0x000000181916723e */ /* 0x000fe40004807016 */
[----:B------:R-:W-:Y:S05]  /*a080*/  F2FP.SATFINITE.E4M3.F32.PACK_AB_MERGE_C R23, R29, R28, R2 ;  /* 0x0000001c1d17723e */ /* 0x000fea0004807002 */
        /* <DEDUP_REMOVED lines=23> */
.L_x_155:
[----:B------:R-:W-:Y:S05]  /*a200*/  BSYNC.RECONVERGENT B0 ;  /* 0x0000000000007941 */ /* 0x000fea0003800200 */
.L_x_154:
[----:B------:R-:W-:Y:S01]  /*a210*/  BAR.SYNC.DEFER_BLOCKING 0x1, 0x80 ;  /* 0x0042000000007b1d */ /* 0x000fe20000010000 */
[----:B------:R-:W-:Y:S01]  /*a220*/  ISETP.NE.AND P2, PT, R114, RZ, PT ;  /* 0x000000ff7200720c */ /* 0x000fe20003f45270 */
[----:B------:R-:W-:Y:S01]  /*a230*/  IMAD.IADD R15, R43, 0x1, R96 ;  /* 0x000000012b0f7824 */ /* 0x000fe200078e0260 */
[----:B------:R-:W-:Y:S01]  /*a240*/  ISETP.NE.AND P0, PT, R116, 0x2, PT ;  /* 0x000000027400780c */ /* 0x000fe20003f05270 */
[----:B------:R-:W-:Y:S01]  /*a250*/  IMAD.IADD R14, R44, 0x1, R97 ;  /* 0x000000012c0e7824 */ /* 0x000fe200078e0261 */
[----:B------:R-:W-:Y:S02]  /*a260*/  ISETP.NE.AND P1, PT, R84, 0x4, PT ;  /* 0x000000045400780c */ /* 0x000fe40003f25270 */
[----:B------:R-:W-:Y:S02]  /*a270*/  SEL R2, RZ, 0x1, P0 ;  /* 0x00000001ff027807 */ /* 0x000fe40000000000 */
[----:B------:R-:W-:Y:S02]  /*a280*/  SEL R0, RZ, 0x1, P1 ;  /* 0x00000001ff007807 */ /* 0x000fe40000800000 */
[----:B------:R-:W-:Y:S02]  /*a290*/  LOP3.LUT R108, R108, R2, RZ, 0x3c, !PT ;  /* 0x000000026c6c7212 */ /* 0x000fe400078e3cff */
[----:B------:R-:W-:Y:S02]  /*a2a0*/  LOP3.LUT R109, R109, R0, RZ, 0x3c, !PT ;  /* 0x000000006d6d7212 */ /* 0x000fe400078e3cff */
[----:B------:R-:W-:Y:S02]  /*a2b0*/  @P2 R2UR UR36, R105 ;  /* 0x00000000692422ca */ /* 0x000fe400000e0000 */
[----:B------:R-:W-:Y:S02]  /*a2c0*/  SEL R116, R116, RZ, P0 ;  /* 0x000000ff74747207 */ /* 0x000fe40000000000 */
[----:B------:R-:W-:Y:S01]  /*a2d0*/  SEL R84, R84, RZ, P1 ;  /* 0x000000ff54547207 */ /* 0x000fe20000800000 */
[----:B------:R-:W-:Y:S10]  /*a2e0*/  @P2 BRA `(.L_x_156) ;  /* 0xffffffb800ac2947 */ /* 0x000ff4000383ffff */
[----:B------:R-:W-:Y:S05]  /*a2f0*/  EXIT ;  /* 0x000000000000794d */ /* 0x000fea0003800000 */
.L_x_25:
[----:B--2---:R2:W4:Y:S02]  /*a300*/  SYNCS.PHASECHK.TRANS64.TRYWAIT P0, [R2+URZ+0x1c0], R3 ;  /* 0x0001c003020075a7 */ /* 0x00452400080011ff */
[----:B----4-:R-:W-:Y:S05]  /*a310*/  @!P0 NANOSLEEP.SYNCS 0x989680 ;  /* 0x009896800000895d */ /* 0x010fea0003900000 */
[----:B------:R-:W4:Y:S02]  /*a320*/  @!P0 SYNCS.PHASECHK.TRANS64 P0, [R2+URZ+0x1c0], R3 ;  /* 0x0001c003020085a7 */ /* 0x000f2400080010ff */
[----:B----4-:R-:W-:Y:S05]  /*a330*/  @!P0 BRA `(.L_x_25) ;  /* 0xfffffffc00f08947 */ /* 0x010fea000383ffff */
[----:B------:R-:W-:Y:S05]  /*a340*/  BRA `(.L_x_157) ;  /* 0xffffff7400987947 */ /* 0x000fea000383ffff */
.L_x_28:
[----:B------:R-:W-:-:S07]  /*a350*/  MOV R2, UR33 ;  /* 0x0000002100027c02 */ /* 0x000fce0008000f00 */
.L_x_158:
[----:B-1----:R1:W2:Y:S02]  /*a360*/  SYNCS.PHASECHK.TRANS64.TRYWAIT P0, [R2+URZ+0x80], R4 ;  /* 0x00008004020075a7 */ /* 0x0022a400080011ff */
[----:B--2---:R-:W-:Y:S05]  /*a370*/  @!P0 NANOSLEEP.SYNCS 0x989680 ;  /* 0x009896800000895d */ /* 0x004fea0003900000 */
[----:B------:R-:W2:Y:S02]  /*a380*/  @!P0 SYNCS.PHASECHK.TRANS64 P0, [R2+URZ+0x80], R4 ;  /* 0x00008004020085a7 */ /* 0x000ea400080010ff */
[----:B--2---:R-:W-:Y:S05]  /*a390*/  @!P0 BRA `(.L_x_158) ;  /* 0xfffffffc00f08947 */ /* 0x004fea000383ffff */
[----:B------:R-:W-:Y:S05]  /*a3a0*/  BRA `(.L_x_27) ;  /* 0xffffff7800007947 */ /* 0x000fea000383ffff */
.L_x_35:
[----:B-1----:R-:W-:-:S07]  /*a3b0*/  MOV R2, UR17 ;  /* 0x0000001100027c02 */ /* 0x002fce0008000f00 */
.L_x_159:
[----:B-1----:R1:W2:Y:S02]  /*a3c0*/  SYNCS.PHASECHK.TRANS64.TRYWAIT P0, [R2+URZ+0x80], R4 ;  /* 0x00008004020075a7 */ /* 0x0022a400080011ff */
[----:B--2---:R-:W-:Y:S05]  /*a3d0*/  @!P0 NANOSLEEP.SYNCS 0x989680 ;  /* 0x009896800000895d */ /* 0x004fea0003900000 */
[----:B------:R-:W2:Y:S02]  /*a3e0*/  @!P0 SYNCS.PHASECHK.TRANS64 P0, [R2+URZ+0x80], R4 ;  /* 0x00008004020085a7 */ /* 0x000ea400080010ff */
[----:B--2---:R-:W-:Y:S05]  /*a3f0*/  @!P0 BRA `(.L_x_159) ;  /* 0xfffffffc00f08947 */ /* 0x004fea000383ffff */
[----:B------:R-:W-:Y:S05]  /*a400*/  BRA `(.L_x_34) ;  /* 0xffffff7800bc7947 */ /* 0x000fea000383ffff */
.L_x_40:
[----:B-1----:R1:W2:Y:S02]  /*a410*/  SYNCS.PHASECHK.TRANS64.TRYWAIT P0, [R2+URZ+0x150], R3 ;  /* 0x00015003020075a7 */ /* 0x0022a400080011ff */
[----:B--2---:R-:W-:Y:S05]  /*a420*/  @!P0 NANOSLEEP.SYNCS 0x989680 ;  /* 0x009896800000895d */ /* 0x004fea0003900000 */
[----:B------:R-:W2:Y:S02]  /*a430*/  @!P0 SYNCS.PHASECHK.TRANS64 P0, [R2+URZ+0x150], R3 ;  /* 0x00015003020085a7 */ /* 0x000ea400080010ff */
[----:B--2---:R-:W-:Y:S05]  /*a440*/  @!P0 BRA `(.L_x_40) ;  /* 0xfffffffc00f08947 */ /* 0x004fea000383ffff */
[----:B------:R-:W-:Y:S05]  /*a450*/  BRA `(.L_x_160) ;  /* 0xffffff7c00607947 */ /* 0x000fea000383ffff */
.L_x_44:
[----:B---3--:R-:W-:-:S07]  /*a460*/  MOV R0, UR4 ;  /* 0x0000000400007c02 */ /* 0x008fce0008000f00 */
.L_x_161:
[----:B-1----:R1:W2:Y:S02]  /*a470*/  SYNCS.PHASECHK.TRANS64.TRYWAIT P0, [R0+URZ], R2 ;  /* 0x00000002000075a7 */ /* 0x0022a400080011ff */
[----:B--2---:R-:W-:Y:S05]  /*a480*/  @!P0 NANOSLEEP.SYNCS 0x989680 ;  /* 0x009896800000895d */ /* 0x004fea0003900000 */
[----:B------:R-:W2:Y:S02]  /*a490*/  @!P0 SYNCS.PHASECHK.TRANS64 P0, [R0+URZ], R2 ;  /* 0x00000002000085a7 */ /* 0x000ea400080010ff */
[----:B--2---:R-:W-:Y:S05]  /*a4a0*/  @!P0 BRA `(.L_x_161) ;  /* 0xfffffffc00f08947 */ /* 0x004fea000383ffff */
[----:B------:R-:W-:Y:S05]  /*a4b0*/  BRA `(.L_x_162) ;  /* 0xffffff8000d07947 */ /* 0x000fea000383ffff */
.L_x_45:
[----:B---3--:R-:W-:-:S07]  /*a4c0*/  MOV R0, UR4 ;  /* 0x0000000400007c02 */ /* 0x008fce0008000f00 */
.L_x_163:
[----:B-1----:R1:W2:Y:S02]  /*a4d0*/  SYNCS.PHASECHK.TRANS64.TRYWAIT P0, [R0+URZ], R3 ;  /* 0x00000003000075a7 */ /* 0x0022a400080011ff */
[----:B--2---:R-:W-:Y:S05]  /*a4e0*/  @!P0 NANOSLEEP.SYNCS 0x989680 ;  /* 0x009896800000895d */ /* 0x004fea0003900000 */
[----:B------:R-:W2:Y:S02]  /*a4f0*/  @!P0 SYNCS.PHASECHK.TRANS64 P0, [R0+URZ], R3 ;  /* 0x00000003000085a7 */ /* 0x000ea400080010ff */
[----:B--2---:R-:W-:Y:S05]  /*a500*/  @!P0 BRA `(.L_x_163) ;  /* 0xfffffffc00f08947 */ /* 0x004fea000383ffff */
[----:B------:R-:W-:Y:S05]  /*a510*/  BRA `(.L_x_164) ;  /* 0xffffff8000dc7947 */ /* 0x000fea000383ffff */
.L_x_46:
[----:B---3--:R-:W-:-:S07]  /*a520*/  MOV R0, UR4 ;  /* 0x0000000400007c02 */ /* 0x008fce0008000f00 */
.L_x_165:
[----:B-1----:R1:W2:Y:S02]  /*a530*/  SYNCS.PHASECHK.TRANS64.TRYWAIT P0, [R0+URZ], R3 ;  /* 0x00000003000075a7 */ /* 0x0022a400080011ff */
[----:B--2---:R-:W-:Y:S05]  /*a540*/  @!P0 NANOSLEEP.SYNCS 0x989680 ;  /* 0x009896800000895d */ /* 0x004fea0003900000 */
[----:B------:R-:W2:Y:S02]  /*a550*/  @!P0 SYNCS.PHASECHK.TRANS64 P0, [R0+URZ], R3 ;  /* 0x00000003000085a7 */ /* 0x000ea400080010ff */
[----:B--2---:R-:W-:Y:S05]  /*a560*/  @!P0 BRA `(.L_x_165) ;  /* 0xfffffffc00f08947 */ /* 0x004fea000383ffff */
[----:B------:R-:W-:Y:S05]  /*a570*/  BRA `(.L_x_166) ;  /* 0xffffff8000e87947 */ /* 0x000fea000383ffff */
.L_x_47:
[----:B---3--:R-:W-:-:S07]  /*a580*/  MOV R0, UR4 ;  /* 0x0000000400007c02 */ /* 0x008fce0008000f00 */
.L_x_167:
[----:B-1----:R1:W2:Y:S02]  /*a590*/  SYNCS.PHASECHK.TRANS64.TRYWAIT P0, [R0+URZ], R3 ;  /* 0x00000003000075a7 */ /* 0x0022a400080011ff */
[----:B--2---:R-:W-:Y:S05]  /*a5a0*/  @!P0 NANOSLEEP.SYNCS 0x989680 ;  /* 0x009896800000895d */ /* 0x004fea0003900000 */
[----:B------:R-:W2:Y:S02]  /*a5b0*/  @!P0 SYNCS.PHASECHK.TRANS64 P0, [R0+URZ], R3 ;  /* 0x00000003000085a7 */ /* 0x000ea400080010ff */
[----:B--2---:R-:W-:Y:S05]  /*a5c0*/  @!P0 BRA `(.L_x_167) ;  /* 0xfffffffc00f08947 */ /* 0x004fea000383ffff */
[----:B------:R-:W-:Y:S05]  /*a5d0*/  BRA `(.L_x_168) ;  /* 0xffffff8000f47947 */ /* 0x000fea000383ffff */
.L_x_48:
[----:B---3--:R-:W-:-:S07]  /*a5e0*/  MOV R0, UR4 ;  /* 0x0000000400007c02 */ /* 0x008fce0008000f00 */
.L_x_169:
[----:B-1----:R1:W2:Y:S02]  /*a5f0*/  SYNCS.PHASECHK.TRANS64.TRYWAIT P0, [R0+URZ], R3 ;  /* 0x00000003000075a7 */ /* 0x0022a400080011ff */
[----:B--2---:R-:W-:Y:S05]  /*a600*/  @!P0 NANOSLEEP.SYNCS 0x989680 ;  /* 0x009896800000895d */ /* 0x004fea0003900000 */
[----:B------:R-:W2:Y:S02]  /*a610*/  @!P0 SYNCS.PHASECHK.TRANS64 P0, [R0+URZ], R3 ;  /* 0x00000003000085a7 */ /* 0x000ea400080010ff */
[----:B--2---:R-:W-:Y:S05]  /*a620*/  @!P0 BRA `(.L_x_169) ;  /* 0xfffffffc00f08947 */ /* 0x004fea000383ffff */
[----:B------:R-:W-:Y:S05]  /*a630*/  BRA `(.L_x_170) ;  /* 0xffffff8400007947 */ /* 0x000fea000383ffff */
.L_x_49:
[----:B---3--:R-:W-:-:S07]  /*a640*/  MOV R0, UR4 ;  /* 0x0000000400007c02 */ /* 0x008fce0008000f00 */
.L_x_171:
[----:B-1----:R1:W2:Y:S02]  /*a650*/  SYNCS.PHASECHK.TRANS64.TRYWAIT P0, [R0+URZ], R3 ;  /* 0x00000003000075a7 */ /* 0x0022a400080011ff */
[----:B--2---:R-:W-:Y:S05]  /*a660*/  @!P0 NANOSLEEP.SYNCS 0x989680 ;  /* 0x009896800000895d */ /* 0x004fea0003900000 */
[----:B------:R-:W2:Y:S02]  /*a670*/  @!P0 SYNCS.PHASECHK.TRANS64 P0, [R0+URZ], R3 ;  /* 0x00000003000085a7 */ /* 0x000ea400080010ff */
[----:B--2---:R-:W-:Y:S05]  /*a680*/  @!P0 BRA `(.L_x_171) ;  /* 0xfffffffc00f08947 */ /* 0x004fea000383ffff */
[----:B------:R-:W-:Y:S05]  /*a690*/  BRA `(.L_x_172) ;  /* 0xffffff84000c7947 */ /* 0x000fea000383ffff */
.L_x_50:
[----:B---3--:R-:W-:-:S07]  /*a6a0*/  MOV R0, UR4 ;  /* 0x0000000400007c02 */ /* 0x008fce0008000f00 */
.L_x_173:
[----:B-1----:R1:W2:Y:S02]  /*a6b0*/  SYNCS.PHASECHK.TRANS64.TRYWAIT P0, [R0+URZ], R3 ;  /* 0x00000003000075a7 */ /* 0x0022a400080011ff */
[----:B--2---:R-:W-:Y:S05]  /*a6c0*/  @!P0 NANOSLEEP.SYNCS 0x989680 ;  /* 0x009896800000895d */ /* 0x004fea0003900000 */
[----:B------:R-:W2:Y:S02]  /*a6d0*/  @!P0 SYNCS.PHASECHK.TRANS64 P0, [R0+URZ], R3 ;  /* 0x00000003000085a7 */ /* 0x000ea400080010ff */
[----:B--2---:R-:W-:Y:S05]  /*a6e0*/  @!P0 BRA `(.L_x_173) ;  /* 0xfffffffc00f08947 */ /* 0x004fea000383ffff */
[----:B------:R-:W-:Y:S05]  /*a6f0*/  BRA `(.L_x_174) ;  /* 0xffffff8400187947 */ /* 0x000fea000383ffff */
.L_x_51:
[----:B---3--:R-:W-:-:S07]  /*a700*/  MOV R0, UR4 ;  /* 0x0000000400007c02 */ /* 0x008fce0008000f00 */
.L_x_175:
[----:B-1----:R1:W2:Y:S02]  /*a710*/  SYNCS.PHASECHK.TRANS64.TRYWAIT P0, [R0+URZ], R3 ;  /* 0x00000003000075a7 */ /* 0x0022a400080011ff */
[----:B--2---:R-:W-:Y:S05]  /*a720*/  @!P0 NANOSLEEP.SYNCS 0x989680 ;  /* 0x009896800000895d */ /* 0x004fea0003900000 */
[----:B------:R-:W2:Y:S02]  /*a730*/  @!P0 SYNCS.PHASECHK.TRANS64 P0, [R0+URZ], R3 ;  /* 0x00000003000085a7 */ /* 0x000ea400080010ff */
[----:B--2---:R-:W-:Y:S05]  /*a740*/  @!P0 BRA `(.L_x_175) ;  /* 0xfffffffc00f08947 */ /* 0x004fea000383ffff */
[----:B------:R-:W-:Y:S05]  /*a750*/  BRA `(.L_x_176) ;  /* 0xffffff8400247947 */ /* 0x000fea000383ffff */
.L_x_52:
[----:B---3--:R-:W-:-:S07]  /*a760*/  MOV R0, UR4 ;  /* 0x0000000400007c02 */ /* 0x008fce0008000f00 */
.L_x_177:
[----:B-1----:R1:W2:Y:S02]  /*a770*/  SYNCS.PHASECHK.TRANS64.TRYWAIT P0, [R0+URZ], R3 ;  /* 0x00000003000075a7 */ /* 0x0022a400080011ff */
[----:B--2---:R-:W-:Y:S05]  /*a780*/  @!P0 NANOSLEEP.SYNCS 0x989680 ;  /* 0x009896800000895d */ /* 0x004fea0003900000 */
[----:B------:R-:W2:Y:S02]  /*a790*/  @!P0 SYNCS.PHASECHK.TRANS64 P0, [R0+URZ], R3 ;  /* 0x00000003000085a7 */ /* 0x000ea400080010ff */
[----:B--2---:R-:W-:Y:S05]  /*a7a0*/  @!P0 BRA `(.L_x_177) ;  /* 0xfffffffc00f08947 */ /* 0x004fea000383ffff */
[----:B------:R-:W-:Y:S05]  /*a7b0*/  BRA `(.L_x_178) ;  /* 0xffffff8400307947 */ /* 0x000fea000383ffff */
.L_x_53:
[----:B---3--:R-:W-:-:S07]  /*a7c0*/  MOV R0, UR4 ;  /* 0x0000000400007c02 */ /* 0x008fce0008000f00 */
.L_x_179:
[----:B-1----:R1:W2:Y:S02]  /*a7d0*/  SYNCS.PHASECHK.TRANS64.TRYWAIT P0, [R0+URZ], R3 ;  /* 0x00000003000075a7 */ /* 0x0022a400080011ff */
[----:B--2---:R-:W-:Y:S05]  /*a7e0*/  @!P0 NANOSLEEP.SYNCS 0x989680 ;  /* 0x009896800000895d */ /* 0x004fea0003900000 */
[----:B------:R-:W2:Y:S02]  /*a7f0*/  @!P0 SYNCS.PHASECHK.TRANS64 P0, [R0+URZ], R3 ;  /* 0x00000003000085a7 */ /* 0x000ea400080010ff */
[----:B--2---:R-:W-:Y:S05]  /*a800*/  @!P0 BRA `(.L_x_179) ;  /* 0xfffffffc00f08947 */ /* 0x004fea000383ffff */
[----:B------:R-:W-:Y:S05]  /*a810*/  BRA `(.L_x_180) ;  /* 0xffffff84003c7947 */ /* 0x000fea000383ffff */
.L_x_54:
[----:B---3--:R-:W-:-:S07]  /*a820*/  MOV R0, UR4 ;  /* 0x0000000400007c02 */ /* 0x008fce0008000f00 */
.L_x_181:
[----:B-1----:R1:W2:Y:S02]  /*a830*/  SYNCS.PHASECHK.TRANS64.TRYWAIT P0, [R0+URZ], R3 ;  /* 0x00000003000075a7 */ /* 0x0022a400080011ff */
[----:B--2---:R-:W-:Y:S05]  /*a840*/  @!P0 NANOSLEEP.SYNCS 0x989680 ;  /* 0x009896800000895d */ /* 0x004fea0003900000 */
[----:B------:R-:W2:Y:S02]  /*a850*/  @!P0 SYNCS.PHASECHK.TRANS64 P0, [R0+URZ], R3 ;  /* 0x00000003000085a7 */ /* 0x000ea400080010ff */
[----:B--2---:R-:W-:Y:S05]  /*a860*/  @!P0 BRA `(.L_x_181) ;  /* 0xfffffffc00f08947 */ /* 0x004fea000383ffff */
[----:B------:R-:W-:Y:S05]  /*a870*/  BRA `(.L_x_182) ;  /* 0xffffff8400487947 */ /* 0x000fea000383ffff */
.L_x_55:
[----:B---3--:R-:W-:-:S07]  /*a880*/  MOV R0, UR4 ;  /* 0x0000000400007c02 */ /* 0x008fce0008000f00 */
.L_x_183:
[----:B-1----:R1:W2:Y:S02]  /*a890*/  SYNCS.PHASECHK.TRANS64.TRYWAIT P0, [R0+URZ], R3 ;  /* 0x00000003000075a7 */ /* 0x0022a400080011ff */
[----:B--2---:R-:W-:Y:S05]  /*a8a0*/  @!P0 NANOSLEEP.SYNCS 0x989680 ;  /* 0x009896800000895d */ /* 0x004fea0003900000 */
[----:B------:R-:W2:Y:S02]  /*a8b0*/  @!P0 SYNCS.PHASECHK.TRANS64 P0, [R0+URZ], R3 ;  /* 0x00000003000085a7 */ /* 0x000ea400080010ff */
[----:B--2---:R-:W-:Y:S05]  /*a8c0*/  @!P0 BRA `(.L_x_183) ;  /* 0xfffffffc00f08947 */ /* 0x004fea000383ffff */
[----:B------:R-:W-:Y:S05]  /*a8d0*/  BRA `(.L_x_184) ;  /* 0xffffff8400547947 */ /* 0x000fea000383ffff */
.L_x_56:
[----:B---3--:R-:W-:-:S07]  /*a8e0*/  MOV R0, UR4 ;  /* 0x0000000400007c02 */ /* 0x008fce0008000f00 */
.L_x_185:
[----:B-1----:R1:W2:Y:S02]  /*a8f0*/  SYNCS.PHASECHK.TRANS64.TRYWAIT P0, [R0+URZ], R3 ;  /* 0x00000003000075a7 */ /* 0x0022a400080011ff */
[----:B--2---:R-:W-:Y:S05]  /*a900*/  @!P0 NANOSLEEP.SYNCS 0x989680 ;  /* 0x009896800000895d */ /* 0x004fea0003900000 */
[----:B------:R-:W2:Y:S02]  /*a910*/  @!P0 SYNCS.PHASECHK.TRANS64 P0, [R0+URZ], R3 ;  /* 0x00000003000085a7 */ /* 0x000ea400080010ff */
[----:B--2---:R-:W-:Y:S05]  /*a920*/  @!P0 BRA `(.L_x_185) ;  /* 0xfffffffc00f08947 */ /* 0x004fea000383ffff */
[----:B------:R-:W-:Y:S05]  /*a930*/  BRA `(.L_x_186) ;  /* 0xffffff8400607947 */ /* 0x000fea000383ffff */
.L_x_57:
[----:B---3--:R-:W-:-:S07]  /*a940*/  MOV R0, UR4 ;  /* 0x0000000400007c02 */ /* 0x008fce0008000f00 */
.L_x_187:
[----:B-1----:R1:W2:Y:S02]  /*a950*/  SYNCS.PHASECHK.TRANS64.TRYWAIT P0, [R0+URZ], R3 ;  /* 0x00000003000075a7 */ /* 0x0022a400080011ff */
[----:B--2---:R-:W-:Y:S05]  /*a960*/  @!P0 NANOSLEEP.SYNCS 0x989680 ;  /* 0x009896800000895d */ /* 0x004fea0003900000 */
[----:B------:R-:W2:Y:S02]  /*a970*/  @!P0 SYNCS.PHASECHK.TRANS64 P0, [R0+URZ], R3 ;  /* 0x00000003000085a7 */ /* 0x000ea400080010ff */
[----:B--2---:R-:W-:Y:S05]  /*a980*/  @!P0 BRA `(.L_x_187) ;  /* 0xfffffffc00f08947 */ /* 0x004fea000383ffff */
[----:B------:R-:W-:Y:S05]  /*a990*/  BRA `(.L_x_188) ;  /* 0xffffff84006c7947 */ /* 0x000fea000383ffff */
.L_x_58:
[----:B---3--:R-:W-:-:S07]  /*a9a0*/  MOV R0, UR4 ;  /* 0x0000000400007c02 */ /* 0x008fce0008000f00 */
.L_x_189:
[----:B-1----:R1:W2:Y:S02]  /*a9b0*/  SYNCS.PHASECHK.TRANS64.TRYWAIT P0, [R0+URZ], R3 ;  /* 0x00000003000075a7 */ /* 0x0022a400080011ff */
[----:B--2---:R-:W-:Y:S05]  /*a9c0*/  @!P0 NANOSLEEP.SYNCS 0x989680 ;  /* 0x009896800000895d */ /* 0x004fea0003900000 */
[----:B------:R-:W2:Y:S02]  /*a9d0*/  @!P0 SYNCS.PHASECHK.TRANS64 P0, [R0+URZ], R3 ;  /* 0x00000003000085a7 */ /* 0x000ea400080010ff */
[----:B--2---:R-:W-:Y:S05]  /*a9e0*/  @!P0 BRA `(.L_x_189) ;  /* 0xfffffffc00f08947 */ /* 0x004fea000383ffff */
[----:B------:R-:W-:Y:S05]  /*a9f0*/  BRA `(.L_x_190) ;  /* 0xffffff8400787947 */ /* 0x000fea000383ffff */
.L_x_61:
[----:B-1----:R1:W2:Y:S02]  /*aa00*/  SYNCS.PHASECHK.TRANS64.TRYWAIT P0, [R0+URZ+0x1b0], R4 ;  /* 0x0001b004000075a7 */ /* 0x0022a400080011ff */
[----:B--2---:R-:W-:Y:S05]  /*aa10*/  @!P0 NANOSLEEP.SYNCS 0x989680 ;  /* 0x009896800000895d */ /* 0x004fea0003900000 */
[----:B------:R-:W2:Y:S02]  /*aa20*/  @!P0 SYNCS.PHASECHK.TRANS64 P0, [R0+URZ+0x1b0], R4 ;  /* 0x0001b004000085a7 */ /* 0x000ea400080010ff */
[----:B--2---:R-:W-:Y:S05]  /*aa30*/  @!P0 BRA `(.L_x_61) ;  /* 0xfffffffc00f08947 */ /* 0x004fea000383ffff */
[----:B------:R-:W-:Y:S05]  /*aa40*/  BRA `(.L_x_191) ;  /* 0xffffff8400d47947 */ /* 0x000fea000383ffff */
.L_x_62:
[----:B------:R-:W-:-:S07]  /*aa50*/  MOV R0, UR5 ;  /* 0x0000000500007c02 */ /* 0x000fce0008000f00 */
.L_x_192:
[----:B-1----:R1:W2:Y:S02]  /*aa60*/  SYNCS.PHASECHK.TRANS64.TRYWAIT P0, [R0+URZ+0x160], R5 ;  /* 0x00016005000075a7 */ /* 0x0022a400080011ff */
[----:B--2---:R-:W-:Y:S05]  /*aa70*/  @!P0 NANOSLEEP.SYNCS 0x989680 ;  /* 0x009896800000895d */ /* 0x004fea0003900000 */
[----:B------:R-:W2:Y:S02]  /*aa80*/  @!P0 SYNCS.PHASECHK.TRANS64 P0, [R0+URZ+0x160], R5 ;  /* 0x00016005000085a7 */ /* 0x000ea400080010ff */
[----:B--2---:R-:W-:Y:S05]  /*aa90*/  @!P0 BRA `(.L_x_192) ;  /* 0xfffffffc00f08947 */ /* 0x004fea000383ffff */
[----:B------:R-:W-:Y:S05]  /*aaa0*/  BRA `(.L_x_193) ;  /* 0xffffff8400e47947 */ /* 0x000fea000383ffff */
.L_x_63:
[----:B-1----:R1:W2:Y:S02]  /*aab0*/  SYNCS.PHASECHK.TRANS64.TRYWAIT P1, [R0+URZ+0x150], R4 ;  /* 0x00015004000075a7 */ /* 0x0022a400080211ff */
[----:B--2---:R-:W-:Y:S05]  /*aac0*/  @!P1 NANOSLEEP.SYNCS 0x989680 ;  /* 0x009896800000995d */ /* 0x004fea0003900000 */
[----:B------:R-:W2:Y:S02]  /*aad0*/  @!P1 SYNCS.PHASECHK.TRANS64 P1, [R0+URZ+0x150], R4 ;  /* 0x00015004000095a7 */ /* 0x000ea400080210ff */
[----:B--2---:R-:W-:Y:S05]  /*aae0*/  @!P1 BRA `(.L_x_63) ;  /* 0xfffffffc00f09947 */ /* 0x004fea000383ffff */
[----:B------:R-:W-:Y:S05]  /*aaf0*/  BRA `(.L_x_194) ;  /* 0xffffff8800147947 */ /* 0x000fea000383ffff */
.L_x_66:
[----:B------:R-:W-:-:S07]  /*ab00*/  MOV R0, UR5 ;  /* 0x0000000500007c02 */ /* 0x000fce0008000f00 */
.L_x_195:
[----:B-1----:R1:W2:Y:S02]  /*ab10*/  SYNCS.PHASECHK.TRANS64.TRYWAIT P0, [R0+URZ+0x160], R2 ;  /* 0x00016002000075a7 */ /* 0x0022a400080011ff */
[----:B--2---:R-:W-:Y:S05]  /*ab20*/  @!P0 NANOSLEEP.SYNCS 0x989680 ;  /* 0x009896800000895d */ /* 0x004fea0003900000 */
[----:B------:R-:W2:Y:S02]  /*ab30*/  @!P0 SYNCS.PHASECHK.TRANS64 P0, [R0+URZ+0x160], R2 ;  /* 0x00016002000085a7 */ /* 0x000ea400080010ff */
[----:B--2---:R-:W-:Y:S05]  /*ab40*/  @!P0 BRA `(.L_x_195) ;  /* 0xfffffffc00f08947 */ /* 0x004fea000383ffff */
[----:B------:R-:W-:Y:S05]  /*ab50*/  BRA `(.L_x_65) ;  /* 0xffffff8800687947 */ /* 0x000fea000383ffff */
.L_x_75:
[----:B-1----:R-:W-:-:S04]  /*ab60*/  MOV R4, UR6 ;  /* 0x0000000600047c02 */ /* 0x002fc80008000f00 */
[----:B------:R1:W2:Y:S03]  /*ab70*/  SYNCS.PHASECHK.TRANS64.TRYWAIT P0, [R4+URZ+0x8], R5 ;  /* 0x00000805040075a7 */ /* 0x0002a600080011ff */
[----:B--2---:R-:W-:Y:S05]  /*ab80*/  @!P0 NANOSLEEP.SYNCS 0x989680 ;  /* 0x009896800000895d */ /* 0x004fea0003900000 */
[----:B------:R-:W2:Y:S02]  /*ab90*/  @!P0 SYNCS.PHASECHK.TRANS64 P0, [R4+URZ+0x8], R5 ;  /* 0x00000805040085a7 */ /* 0x000ea400080010ff */
[----:B--2---:R-:W-:Y:S05]  /*aba0*/  @!P0 BRA `(.L_x_75) ;  /* 0xfffffffc00ec8947 */ /* 0x004fea000383ffff */
[----:B------:R-:W-:Y:S05]  /*abb0*/  BRA `(.L_x_74) ;  /* 0xffffff8c001c7947 */ /* 0x000fea000383ffff */
.L_x_77:
[----:B------:R-:W-:Y:S01]  /*abc0*/  BSSY B0, `(.L_x_196) ;  /* 0x0000006000007945 */ /* 0x000fe20003800000 */
[----:B------:R-:W-:-:S07]  /*abd0*/  MOV R15, 0xffffffff ;  /* 0xffffffff000f7802 */ /* 0x000fce0000000f00 */
[----:B-1---5:R-:W-:Y:S05]  /*abe0*/  WARPSYNC.COLLECTIVE R15, `(.L_x_197) ;  /* 0x000000000f0c7348 */ /* 0x022fea0003c00000 */
[----:B------:R-:W-:Y:S02]  /*abf0*/  ELECT P6, UR79, PT ;  /* 0x00000000004f782f */ /* 0x000fe400038c0000 */
[----:B------:R-:W-:Y:S01]  /*ac00*/  MOV R14, UR79 ;  /* 0x0000004f000e7c02 */ /* 0x000fe20008000f00 */
[----:B-1---5:R-:W-:Y:S10]  /*ac10*/  ENDCOLLECTIVE ;  /* 0x000000000000791b */ /* 0x022ff40003800000 */
.L_x_197:
[----:B------:R-:W-:Y:S05]  /*ac20*/  BSYNC B0 ;  /* 0x0000000000007941 */ /* 0x000fea0003800000 */
.L_x_196:
[----:B------:R-:W-:Y:S05]  /*ac30*/  BRA `(.L_x_198) ;  /* 0xffffff8c004c7947 */ /* 0x000fea000383ffff */
.L_x_79:
[----:B-1----:R-:W-:-:S04]  /*ac40*/  MOV R2, UR6 ;  /* 0x0000000600027c02 */ /* 0x002fc80008000f00 */
[----:B------:R1:W2:Y:S03]  /*ac50*/  SYNCS.PHASECHK.TRANS64.TRYWAIT P0, [R2+URZ+0x8], R3 ;  /* 0x00000803020075a7 */ /* 0x0002a600080011ff */
[----:B--2---:R-:W-:Y:S05]  /*ac60*/  @!P0 NANOSLEEP.SYNCS 0x989680 ;  /* 0x009896800000895d */ /* 0x004fea0003900000 */
[----:B------:R-:W2:Y:S02]  /*ac70*/  @!P0 SYNCS.PHASECHK.TRANS64 P0, [R2+URZ+0x8], R3 ;  /* 0x00000803020085a7 */ /* 0x000ea400080010ff */
[----:B--2---:R-:W-:Y:S05]  /*ac80*/  @!P0 BRA `(.L_x_79) ;  /* 0xfffffffc00ec8947 */ /* 0x004fea000383ffff */
[----:B------:R-:W-:Y:S05]  /*ac90*/  BRA `(.L_x_78) ;  /* 0xffffff8c00507947 */ /* 0x000fea000383ffff */
.L_x_80:
[----:B-1----:R1:W2:Y:S02]  /*aca0*/  SYNCS.PHASECHK.TRANS64.TRYWAIT P0, [R0+URZ+0x150], R4 ;  /* 0x00015004000075a7 */ /* 0x0022a400080011ff */
[----:B--2---:R-:W-:Y:S05]  /*acb0*/  @!P0 NANOSLEEP.SYNCS 0x989680 ;  /* 0x009896800000895d */ /* 0x004fea0003900000 */
[----:B------:R-:W2:Y:S02]  /*acc0*/  @!P0 SYNCS.PHASECHK.TRANS64 P0, [R0+URZ+0x150], R4 ;  /* 0x00015004000085a7 */ /* 0x000ea400080010ff */
[----:B--2---:R-:W-:Y:S05]  /*acd0*/  @!P0 BRA `(.L_x_80) ;  /* 0xfffffffc00f08947 */ /* 0x004fea000383ffff */
[----:B------:R-:W-:Y:S05]  /*ace0*/  BRA `(.L_x_199) ;  /* 0xffffff90002c7947 */ /* 0x000fea000383ffff */
.L_x_82:
[----:B------:R-:W-:-:S07]  /*acf0*/  MOV R0, UR10 ;  /* 0x0000000a00007c02 */ /* 0x000fce0008000f00 */
.L_x_200:
[----:B-1----:R1:W2:Y:S02]  /*ad00*/  SYNCS.PHASECHK.TRANS64.TRYWAIT P0, [R0+URZ+0x190], R4 ;  /* 0x00019004000075a7 */ /* 0x0022a400080011ff */
[----:B--2---:R-:W-:Y:S05]  /*ad10*/  @!P0 NANOSLEEP.SYNCS 0x989680 ;  /* 0x009896800000895d */ /* 0x004fea0003900000 */
[----:B------:R-:W2:Y:S02]  /*ad20*/  @!P0 SYNCS.PHASECHK.TRANS64 P0, [R0+URZ+0x190], R4 ;  /* 0x00019004000085a7 */ /* 0x000ea400080010ff */
[----:B--2---:R-:W-:Y:S05]  /*ad30*/  @!P0 BRA `(.L_x_200) ;  /* 0xfffffffc00f08947 */ /* 0x004fea000383ffff */
[----:B------:R-:W-:Y:S05]  /*ad40*/  BRA `(.L_x_201) ;  /* 0xffffff9000787947 */ /* 0x000fea000383ffff */
.L_x_85:
[----:B------:R-:W-:Y:S07]  /*ad50*/  MOV R0, UR9 ;  /* 0x0000000900007c02 */ /* 0x000fee0008000f00 */
.L_x_202:
[----:B-1----:R1:W2:Y:S02]  /*ad60*/  SYNCS.PHASECHK.TRANS64.TRYWAIT P0, [R0+URZ], R4 ;  /* 0x00000004000075a7 */ /* 0x0022a400080011ff */
[----:B--2---:R-:W-:Y:S05]  /*ad70*/  @!P0 NANOSLEEP.SYNCS 0x989680 ;  /* 0x009896800000895d */ /* 0x004fea0003900000 */
[----:B------:R-:W2:Y:S02]  /*ad80*/  @!P0 SYNCS.PHASECHK.TRANS64 P0, [R0+URZ], R4 ;  /* 0x00000004000085a7 */ /* 0x000ea400080010ff */
[----:B--2---:R-:W-:Y:S05]  /*ad90*/  @!P0 BRA `(.L_x_202) ;  /* 0xfffffffc00f08947 */ /* 0x004fea000383ffff */
[----:B------:R-:W-:Y:S05]  /*ada0*/  BRA `(.L_x_84) ;  /* 0xffffff90008c7947 */ /* 0x000fea000383ffff */
.L_x_89:
[----:B-1----:R-:W-:-:S07]  /*adb0*/  MOV R0, UR7 ;  /* 0x0000000700007c02 */ /* 0x002fce0008000f00 */
.L_x_203:
[----:B-1----:R1:W2:Y:S02]  /*adc0*/  SYNCS.PHASECHK.TRANS64.TRYWAIT P0, [R0+URZ], R2 ;  /* 0x00000002000075a7 */ /* 0x0022a400080011ff */
[----:B--2---:R-:W-:Y:S05]  /*add0*/  @!P0 NANOSLEEP.SYNCS 0x989680 ;  /* 0x009896800000895d */ /* 0x004fea0003900000 */
[----:B------:R-:W2:Y:S02]  /*ade0*/  @!P0 SYNCS.PHASECHK.TRANS64 P0, [R0+URZ], R2 ;  /* 0x00000002000085a7 */ /* 0x000ea400080010ff */
[----:B--2---:R-:W-:Y:S05]  /*adf0*/  @!P0 BRA `(.L_x_203) ;  /* 0xfffffffc00f08947 */ /* 0x004fea000383ffff */
[----:B------:R-:W-:Y:S05]  /*ae00*/  BRA `(.L_x_204) ;  /* 0xffffff9400587947 */ /* 0x000fea000383ffff */
.L_x_90:
[----:B------:R-:W-:-:S07]  /*ae10*/  MOV R0, UR7 ;  /* 0x0000000700007c02 */ /* 0x000fce0008000f00 */
.L_x_205:
[----:B-1----:R1:W2:Y:S02]  /*ae20*/  SYNCS.PHASECHK.TRANS64.TRYWAIT P0, [R0+URZ], R3 ;  /* 0x00000003000075a7 */ /* 0x0022a400080011ff */
[----:B--2---:R-:W-:Y:S05]  /*ae30*/  @!P0 NANOSLEEP.SYNCS 0x989680 ;  /* 0x009896800000895d */ /* 0x004fea0003900000 */
[----:B------:R-:W2:Y:S02]  /*ae40*/  @!P0 SYNCS.PHASECHK.TRANS64 P0, [R0+URZ], R3 ;  /* 0x00000003000085a7 */ /* 0x000ea400080010ff */
[----:B--2---:R-:W-:Y:S05]  /*ae50*/  @!P0 BRA `(.L_x_205) ;  /* 0xfffffffc00f08947 */ /* 0x004fea000383ffff */
[----:B------:R-:W-:Y:S05]  /*ae60*/  BRA `(.L_x_206) ;  /* 0xffffff9400647947 */ /* 0x000fea000383ffff */
.L_x_91:
[----:B------:R-:W-:-:S07]  /*ae70*/  MOV R0, UR7 ;  /* 0x0000000700007c02 */ /* 0x000fce0008000f00 */
.L_x_207:
[----:B-1----:R1:W2:Y:S02]  /*ae80*/  SYNCS.PHASECHK.TRANS64.TRYWAIT P0, [R0+URZ], R3 ;  /* 0x00000003000075a7 */ /* 0x0022a400080011ff */
[----:B--2---:R-:W-:Y:S05]  /*ae90*/  @!P0 NANOSLEEP.SYNCS 0x989680 ;  /* 0x009896800000895d */ /* 0x004fea0003900000 */
[----:B------:R-:W2:Y:S02]  /*aea0*/  @!P0 SYNCS.PHASECHK.TRANS64 P0, [R0+URZ], R3 ;  /* 0x00000003000085a7 */ /* 0x000ea400080010ff */
[----:B--2---:R-:W-:Y:S05]  /*aeb0*/  @!P0 BRA `(.L_x_207) ;  /* 0xfffffffc00f08947 */ /* 0x004fea000383ffff */
[----:B------:R-:W-:Y:S05]  /*aec0*/  BRA `(.L_x_208) ;  /* 0xffffff9400707947 */ /* 0x000fea000383ffff */
.L_x_94:
[----:B------:R-:W-:-:S07]  /*aed0*/  MOV R0, UR8 ;  /* 0x0000000800007c02 */ /* 0x000fce0008000f00 */
.L_x_209:
[----:B-1----:R1:W2:Y:S02]  /*aee0*/  SYNCS.PHASECHK.TRANS64.TRYWAIT P1, [R0+URZ+0x1d0], R2 ;  /* 0x0001d002000075a7 */ /* 0x0022a400080211ff */
[----:B--2---:R-:W-:Y:S05]  /*aef0*/  @!P1 NANOSLEEP.SYNCS 0x989680 ;  /* 0x009896800000995d */ /* 0x004fea0003900000 */
[----:B------:R-:W2:Y:S02]  /*af00*/  @!P1 SYNCS.PHASECHK.TRANS64 P1, [R0+URZ+0x1d0], R2 ;  /* 0x0001d002000095a7 */ /* 0x000ea400080210ff */
[----:B--2---:R-:W-:Y:S05]  /*af10*/  @!P1 BRA `(.L_x_209) ;  /* 0xfffffffc00f09947 */ /* 0x004fea000383ffff */
[----:B------:R-:W-:Y:S05]  /*af20*/  BRA `(.L_x_210) ;  /* 0xffffff9400bc7947 */ /* 0x000fea000383ffff */
.L_x_99:
[----:B----4-:R4:W1:Y:S02]  /*af30*/  SYNCS.PHASECHK.TRANS64.TRYWAIT P0, [R0+URZ+0x150], R2 ;  /* 0x00015002000075a7 */ /* 0x01086400080011ff */
[----:B-1----:R-:W-:Y:S05]  /*af40*/  @!P0 NANOSLEEP.SYNCS 0x989680 ;  /* 0x009896800000895d */ /* 0x002fea0003900000 */
[----:B------:R-:W1:Y:S02]  /*af50*/  @!P0 SYNCS.PHASECHK.TRANS64 P0, [R0+URZ+0x150], R2 ;  /* 0x00015002000085a7 */ /* 0x000e6400080010ff */
[----:B-1----:R-:W-:Y:S05]  /*af60*/  @!P0 BRA `(.L_x_99) ;  /* 0xfffffffc00f08947 */ /* 0x002fea000383ffff */
[----:B------:R-:W-:Y:S05]  /*af70*/  BRA `(.L_x_211) ;  /* 0xffffff9800d07947 */ /* 0x000fea000383ffff */
.L_x_102:
[----:B------:R-:W-:Y:S07]  /*af80*/  MOV R0, UR6 ;  /* 0x0000000600007c02 */ /* 0x000fee0008000f00 */
.L_x_212:
[----:B-1----:R1:W4:Y:S02]  /*af90*/  SYNCS.PHASECHK.TRANS64.TRYWAIT P0, [R0+URZ+0x148], R2 ;  /* 0x00014802000075a7 */ /* 0x00232400080011ff */
[----:B----4-:R-:W-:Y:S05]  /*afa0*/  @!P0 NANOSLEEP.SYNCS 0x989680 ;  /* 0x009896800000895d */ /* 0x010fea0003900000 */
[----:B------:R-:W4:Y:S02]  /*afb0*/  @!P0 SYNCS.PHASECHK.TRANS64 P0, [R0+URZ+0x148], R2 ;  /* 0x00014802000085a7 */ /* 0x000f2400080010ff */
[----:B----4-:R-:W-:Y:S05]  /*afc0*/  @!P0 BRA `(.L_x_212) ;  /* 0xfffffffc00f08947 */ /* 0x010fea000383ffff */
[----:B------:R-:W-:Y:S05]  /*afd0*/  BRA `(.L_x_101) ;  /* 0xffffff9c00b07947 */ /* 0x000fea000383ffff */
.L_x_105:
[----:B------:R-:W-:Y:S07]  /*afe0*/  MOV R0, UR6 ;  /* 0x0000000600007c02 */ /* 0x000fee0008000f00 */
.L_x_213:
[----:B-1----:R1:W2:Y:S02]  /*aff0*/  SYNCS.PHASECHK.TRANS64.TRYWAIT P0, [R0+URZ+0x120], R14 ;  /* 0x0001200e000075a7 */ /* 0x0022a400080011ff */
[----:B--2---:R-:W-:Y:S05]  /*b000*/  @!P0 NANOSLEEP.SYNCS 0x989680 ;  /* 0x009896800000895d */ /* 0x004fea0003900000 */
[----:B------:R-:W2:Y:S02]  /*b010*/  @!P0 SYNCS.PHASECHK.TRANS64 P0, [R0+URZ+0x120], R14 ;  /* 0x0001200e000085a7 */ /* 0x000ea400080010ff */
[----:B--2---:R-:W-:Y:S05]  /*b020*/  @!P0 BRA `(.L_x_213) ;  /* 0xfffffffc00f08947 */ /* 0x004fea000383ffff */
[----:B------:R-:W-:Y:S05]  /*b030*/  BRA `(.L_x_214) ;  /* 0xffffffa000287947 */ /* 0x000fea000383ffff */
.L_x_106:
[----:B------:R-:W-:Y:S07]  /*b040*/  MOV R0, UR6 ;  /* 0x0000000600007c02 */ /* 0x000fee0008000f00 */
.L_x_215:
[----:B-1----:R1:W2:Y:S02]  /*b050*/  SYNCS.PHASECHK.TRANS64.TRYWAIT P0, [R0+URZ+0x128], R14 ;  /* 0x0001280e000075a7 */ /* 0x0022a400080011ff */
[----:B--2---:R-:W-:Y:S05]  /*b060*/  @!P0 NANOSLEEP.SYNCS 0x989680 ;  /* 0x009896800000895d */ /* 0x004fea0003900000 */
[----:B------:R-:W2:Y:S02]  /*b070*/  @!P0 SYNCS.PHASECHK.TRANS64 P0, [R0+URZ+0x128], R14 ;  /* 0x0001280e000085a7 */ /* 0x000ea400080010ff */
[----:B--2---:R-:W-:Y:S05]  /*b080*/  @!P0 BRA `(.L_x_215) ;  /* 0xfffffffc00f08947 */ /* 0x004fea000383ffff */
[----:B------:R-:W-:Y:S05]  /*b090*/  BRA `(.L_x_216) ;  /* 0xffffffa000807947 */ /* 0x000fea000383ffff */
.L_x_107:
[----:B------:R-:W-:Y:S07]  /*b0a0*/  MOV R0, UR6 ;  /* 0x0000000600007c02 */ /* 0x000fee0008000f00 */
.L_x_217:
[----:B-1----:R1:W2:Y:S02]  /*b0b0*/  SYNCS.PHASECHK.TRANS64.TRYWAIT P0, [R0+URZ+0x130], R14 ;  /* 0x0001300e000075a7 */ /* 0x0022a400080011ff */
[----:B--2---:R-:W-:Y:S05]  /*b0c0*/  @!P0 NANOSLEEP.SYNCS 0x989680 ;  /* 0x009896800000895d */ /* 0x004fea0003900000 */
[----:B------:R-:W2:Y:S02]  /*b0d0*/  @!P0 SYNCS.PHASECHK.TRANS64 P0, [R0+URZ+0x130], R14 ;  /* 0x0001300e000085a7 */ /* 0x000ea400080010ff */
[----:B--2---:R-:W-:Y:S05]  /*b0e0*/  @!P0 BRA `(.L_x_217) ;  /* 0xfffffffc00f08947 */ /* 0x004fea000383ffff */
[----:B------:R-:W-:Y:S05]  /*b0f0*/  BRA `(.L_x_218) ;  /* 0xffffffa000dc7947 */ /* 0x000fea000383ffff */
.L_x_108:
[----:B------:R-:W-:Y:S07]  /*b100*/  MOV R0, UR6 ;  /* 0x0000000600007c02 */ /* 0x000fee0008000f00 */
.L_x_219:
[----:B-1----:R1:W2:Y:S02]  /*b110*/  SYNCS.PHASECHK.TRANS64.TRYWAIT P0, [R0+URZ+0x138], R14 ;  /* 0x0001380e000075a7 */ /* 0x0022a400080011ff */
[----:B--2---:R-:W-:Y:S05]  /*b120*/  @!P0 NANOSLEEP.SYNCS 0x989680 ;  /* 0x009896800000895d */ /* 0x004fea0003900000 */
[----:B------:R-:W2:Y:S02]  /*b130*/  @!P0 SYNCS.PHASECHK.TRANS64 P0, [R0+URZ+0x138], R14 ;  /* 0x0001380e000085a7 */ /* 0x000ea400080010ff */
[----:B--2---:R-:W-:Y:S05]  /*b140*/  @!P0 BRA `(.L_x_219) ;  /* 0xfffffffc00f08947 */ /* 0x004fea000383ffff */
[----:B------:R-:W-:Y:S05]  /*b150*/  BRA `(.L_x_220) ;  /* 0xffffffa4007c7947 */ /* 0x000fea000383ffff */
.L_x_110:
[----:B------:R-:W-:-:S07]  /*b160*/  MOV R0, UR6 ;  /* 0x0000000600007c02 */ /* 0x000fce0008000f00 */
.L_x_221:
[----:B-1----:R1:W2:Y:S02]  /*b170*/  SYNCS.PHASECHK.TRANS64.TRYWAIT P0, [R0+URZ+0x120], R2 ;  /* 0x00012002000075a7 */ /* 0x0022a400080011ff */
[----:B--2---:R-:W-:Y:S05]  /*b180*/  @!P0 NANOSLEEP.SYNCS 0x989680 ;  /* 0x009896800000895d */ /* 0x004fea0003900000 */
[----:B------:R-:W2:Y:S02]  /*b190*/  @!P0 SYNCS.PHASECHK.TRANS64 P0, [R0+URZ+0x120], R2 ;  /* 0x00012002000085a7 */ /* 0x000ea400080010ff */
[----:B--2---:R-:W-:Y:S05]  /*b1a0*/  @!P0 BRA `(.L_x_221) ;  /* 0xfffffffc00f08947 */ /* 0x004fea000383ffff */
[----:B------:R-:W-:Y:S05]  /*b1b0*/  BRA `(.L_x_222) ;  /* 0xffffffa800047947 */ /* 0x000fea000383ffff */
.L_x_111:
[----:B-1----:R-:W-:-:S07]  /*b1c0*/  MOV R0, UR6 ;  /* 0x0000000600007c02 */ /* 0x002fce0008000f00 */
.L_x_223:
[----:B-1----:R1:W2:Y:S02]  /*b1d0*/  SYNCS.PHASECHK.TRANS64.TRYWAIT P0, [R0+URZ+0x128], R2 ;  /* 0x00012802000075a7 */ /* 0x0022a400080011ff */
[----:B--2---:R-:W-:Y:S05]  /*b1e0*/  @!P0 NANOSLEEP.SYNCS 0x989680 ;  /* 0x009896800000895d */ /* 0x004fea0003900000 */
[----:B------:R-:W2:Y:S02]  /*b1f0*/  @!P0 SYNCS.PHASECHK.TRANS64 P0, [R0+URZ+0x128], R2 ;  /* 0x00012802000085a7 */ /* 0x000ea400080010ff */
[----:B--2---:R-:W-:Y:S05]  /*b200*/  @!P0 BRA `(.L_x_223) ;  /* 0xfffffffc00f08947 */ /* 0x004fea000383ffff */
[----:B------:R-:W-:Y:S05]  /*b210*/  BRA `(.L_x_224) ;  /* 0xffffffa400f47947 */ /* 0x000fea000383ffff */
.L_x_112:
[----:B-1----:R-:W-:-:S07]  /*b220*/  MOV R0, UR6 ;  /* 0x0000000600007c02 */ /* 0x002fce0008000f00 */
.L_x_225:
[----:B-1----:R1:W2:Y:S02]  /*b230*/  SYNCS.PHASECHK.TRANS64.TRYWAIT P0, [R0+URZ+0x130], R2 ;  /* 0x00013002000075a7 */ /* 0x0022a400080011ff */
[----:B--2---:R-:W-:Y:S05]  /*b240*/  @!P0 NANOSLEEP.SYNCS 0x989680 ;  /* 0x009896800000895d */ /* 0x004fea0003900000 */
[----:B------:R-:W2:Y:S02]  /*b250*/  @!P0 SYNCS.PHASECHK.TRANS64 P0, [R0+URZ+0x130], R2 ;  /* 0x00013002000085a7 */ /* 0x000ea400080010ff */
[----:B--2---:R-:W-:Y:S05]  /*b260*/  @!P0 BRA `(.L_x_225) ;  /* 0xfffffffc00f08947 */ /* 0x004fea000383ffff */
[----:B------:R-:W-:Y:S05]  /*b270*/  BRA `(.L_x_226) ;  /* 0xffffffa400e47947 */ /* 0x000fea000383ffff */
.L_x_114:
[----:B--2---:R2:W3:Y:S02]  /*b280*/  SYNCS.PHASECHK.TRANS64.TRYWAIT P0, [R0+URZ+0x150], R2 ;  /* 0x00015002000075a7 */ /* 0x0044e400080011ff */
[----:B---3--:R-:W-:Y:S05]  /*b290*/  @!P0 NANOSLEEP.SYNCS 0x989680 ;  /* 0x009896800000895d */ /* 0x008fea0003900000 */
[----:B------:R-:W3:Y:S02]  /*b2a0*/  @!P0 SYNCS.PHASECHK.TRANS64 P0, [R0+URZ+0x150], R2 ;  /* 0x00015002000085a7 */ /* 0x000ee400080010ff */
[----:B---3--:R-:W-:Y:S05]  /*b2b0*/  @!P0 BRA `(.L_x_114) ;  /* 0xfffffffc00f08947 */ /* 0x008fea000383ffff */
[----:B------:R-:W-:Y:S05]  /*b2c0*/  BRA `(.L_x_227) ;  /* 0xffffffa800c87947 */ /* 0x000fea000383ffff */
.L_x_126:
[----:B-1----:R1:W2:Y:S02]  /*b2d0*/  SYNCS.PHASECHK.TRANS64.TRYWAIT P0, [R0+URZ+0x100], R3 ;  /* 0x00010003000075a7 */ /* 0x0022a400080011ff */
[----:B--2---:R-:W-:Y:S05]  /*b2e0*/  @!P0 NANOSLEEP.SYNCS 0x989680 ;  /* 0x009896800000895d */ /* 0x004fea0003900000 */
[----:B------:R-:W2:Y:S02]  /*b2f0*/  @!P0 SYNCS.PHASECHK.TRANS64 P0, [R0+URZ+0x100], R3 ;  /* 0x00010003000085a7 */ /* 0x000ea400080010ff */
[----:B--2---:R-:W-:Y:S05]  /*b300*/  @!P0 BRA `(.L_x_126) ;  /* 0xfffffffc00f08947 */ /* 0x004fea000383ffff */
[----:B------:R-:W-:Y:S05]  /*b310*/  BRA `(.L_x_125) ;  /* 0xffffffb800307947 */ /* 0x000fea000383ffff */
.L_x_128:
[----:B--2---:R2:W4:Y:S02]  /*b320*/  SYNCS.PHASECHK.TRANS64.TRYWAIT P1, [R115+URZ+0x170], R5 ;  /* 0x00017005730075a7 */ /* 0x00452400080211ff */
[----:B----4-:R-:W-:Y:S05]  /*b330*/  @!P1 NANOSLEEP.SYNCS 0x989680 ;  /* 0x009896800000995d */ /* 0x010fea0003900000 */
[----:B------:R-:W4:Y:S02]  /*b340*/  @!P1 SYNCS.PHASECHK.TRANS64 P1, [R115+URZ+0x170], R5 ;  /* 0x00017005730095a7 */ /* 0x000f2400080210ff */
[----:B----4-:R-:W-:Y:S05]  /*b350*/  @!P1 BRA `(.L_x_128) ;  /* 0xfffffffc00f09947 */ /* 0x010fea000383ffff */
[----:B------:R-:W-:Y:S05]  /*b360*/  BRA `(.L_x_127) ;  /* 0xffffffb800847947 */ /* 0x000fea000383ffff */
.L_x_136:
[----:B--2---:R2:W3:Y:S02]  /*b370*/  SYNCS.PHASECHK.TRANS64.TRYWAIT P0, [R0+URZ+0x100], R4 ;  /* 0x00010004000075a7 */ /* 0x0044e400080011ff */
[----:B---3--:R-:W-:Y:S05]  /*b380*/  @!P0 NANOSLEEP.SYNCS 0x989680 ;  /* 0x009896800000895d */ /* 0x008fea0003900000 */
[----:B------:R-:W3:Y:S02]  /*b390*/  @!P0 SYNCS.PHASECHK.TRANS64 P0, [R0+URZ+0x100], R4 ;  /* 0x00010004000085a7 */ /* 0x000ee400080010ff */
[----:B---3--:R-:W-:Y:S05]  /*b3a0*/  @!P0 BRA `(.L_x_136) ;  /* 0xfffffffc00f08947 */ /* 0x008fea000383ffff */
[----:B------:R-:W-:Y:S05]  /*b3b0*/  BRA `(.L_x_135) ;  /* 0xffffffc400887947 */ /* 0x000fea000383ffff */
.L_x_144:
[----:B--2---:R2:W3:Y:S02]  /*b3c0*/  SYNCS.PHASECHK.TRANS64.TRYWAIT P0, [R0+URZ+0x100], R5 ;  /* 0x00010005000075a7 */ /* 0x0044e400080011ff */
[----:B---3--:R-:W-:Y:S05]  /*b3d0*/  @!P0 NANOSLEEP.SYNCS 0x989680 ;  /* 0x009896800000895d */ /* 0x008fea0003900000 */
[----:B------:R-:W3:Y:S02]  /*b3e0*/  @!P0 SYNCS.PHASECHK.TRANS64 P0, [R0+URZ+0x100], R5 ;  /* 0x00010005000085a7 */ /* 0x000ee400080010ff */
[----:B---3--:R-:W-:Y:S05]  /*b3f0*/  @!P0 BRA `(.L_x_144) ;  /* 0xfffffffc00f08947 */ /* 0x008fea000383ffff */
[----:B------:R-:W-:Y:S05]  /*b400*/  BRA `(.L_x_143) ;  /* 0xffffffd000dc7947 */ /* 0x000fea000383ffff */
.L_x_152:
[----:B--2---:R2:W3:Y:S02]  /*b410*/  SYNCS.PHASECHK.TRANS64.TRYWAIT P0, [R0+URZ+0x100], R5 ;  /* 0x00010005000075a7 */ /* 0x0044e400080011ff */
[----:B---3--:R-:W-:Y:S05]  /*b420*/  @!P0 NANOSLEEP.SYNCS 0x989680 ;  /* 0x009896800000895d */ /* 0x008fea0003900000 */
[----:B------:R-:W3:Y:S02]  /*b430*/  @!P0 SYNCS.PHASECHK.TRANS64 P0, [R0+URZ+0x100], R5 ;  /* 0x00010005000085a7 */ /* 0x000ee400080010ff */
[----:B---3--:R-:W-:Y:S05]  /*b440*/  @!P0 BRA `(.L_x_152) ;  /* 0xfffffffc00f08947 */ /* 0x008fea000383ffff */
[----:B------:R-:W-:Y:S05]  /*b450*/  BRA `(.L_x_151) ;  /* 0xffffffe000387947 */ /* 0x000fea000383ffff */
        .weak           $__internal_0_$__cuda_sm10x_tcgen05_guardrail_trap_col_being_dealloced_not_returned_by_alloc
        .type           $__internal_0_$__cuda_sm10x_tcgen05_guardrail_trap_col_being_dealloced_not_returned_by_alloc,@function
        .size           $__internal_0_$__cuda_sm10x_tcgen05_guardrail_trap_col_being_dealloced_not_returned_by_alloc,($__internal_1_$__cuda_sm10x_tcgen05_guardrail_trap_phase_invalid_during_alloc - $__internal_0_$__cuda_sm10x_tcgen05_guardrail_trap_col_being_dealloced_not_returned_by_alloc)
$__internal_0_$__cuda_sm10x_tcgen05_guardrail_trap_col_being_dealloced_not_returned_by_alloc:
[----:B------:R-:W-:Y:S05]  /*b460*/  BPT.TRAP 0x1 ;  /* 0x000000040000795c */ /* 0x000fea0000300000 */
[----:B------:R-:W-:-:S04]  /*b470*/  HFMA2 R3, -RZ, RZ, 0, 0 ;  /* 0x00000000ff037431 */ /* 0x000fc800000001ff */
[----:B------:R-:W-:Y:S05]  /*b480*/  RET.REL.NODEC R2 `(_ZN7cutlass13device_kernelINS_4gemm6kernel13GemmUniversalIN4cute5tupleIJiiiiEEENS1_10collective13CollectiveMmaINS1_35MainloopSm100TmaUmmaWarpSpecializedILi16ELi2ELi4ENS5_IJNS4_1CILi2EEENSA_ILi1EEESC_EEEEENS5_IJNSA_ILi128EEENSA_ILi256EEENSA_ILi64EEEEEENS_12float_e4m3_tENS5_IJlSC_lEEESJ_SK_NS4_8TiledMMAINS4_8MMA_AtomIJNS4_10MMA_TraitsINS4_25SM100_MMA_F8F6F4_2x1SM_SSEJSJ_SJ_fSF_SG_NS4_17integral_constantINS4_4UMMA5MajorELSR_0EEESS_NSP_INSQ_7ScaleInELST_0EEESU_EEEEEENS4_6LayoutINS5_IJSC_SC_SC_EEENS5_IJNSA_ILi0EEESZ_SZ_EEEEENS5_IJNS4_10UnderscoreES12_S12_EEEEENS4_18SM100_TMA_2SM_LOADENS4_14ComposedLayoutINS4_7SwizzleILi2ELi4ELi3EEENS4_18smem_ptr_flag_bitsILi8EEENSX_INS5_IJNSA_ILi8EEESH_EEENS5_IJSH_SC_EEEEEEEvNS4_8identityES15_S1F_vS1G_EENS_8epilogue10collective18CollectiveEpilogueINS1I_23Sm100TmaWarpSpecializedILi4ELi2ELi32ELb0ELb0EEEJNS5_IJSH_SG_SH_EEENS5_IJNSX_ISH_SC_EENSX_INS5_IJNSA_ILi32EEESB_EEENS5_IJSC_SF_EEEEEEEESJ_SK_SJ_SK_NS1I_6fusion15FusionCallbacksIS1M_NS1U_17LinCombPerRowBiasISJ_fSJ_SJ_fLi16ELNS_15FloatRoundStyleE2EEES1N_S1T_JEEENS4_5SM1004TMEM4LOAD26SM100_TMEM_LOAD_32dp32b32xENS4_13SM90_TMA_LOADENS16_INS17_ILi1ELi4ELi3EEES1A_NSX_INS5_IJS1B_S1P_EEENS5_IJS1P_SC_EEEEEEENS4_39AutoVectorizingCopyWithAssumedAlignmentILi128EEENS4_14SM90_TMA_STOREES29_S2B_S2B_EEEvvEEEEvNT_6ParamsE) ;  /* 0xffffff4802dc7950 */ /* 0x000fea0003c3ffff */
        .weak           $__internal_1_$__cuda_sm10x_tcgen05_guardrail_trap_phase_invalid_during_alloc
        .type           $__internal_1_$__cuda_sm10x_tcgen05_guardrail_trap_phase_invalid_during_alloc,@function
        .size           $__internal_1_$__cuda_sm10x_tcgen05_guardrail_trap_phase_invalid_during_alloc,($__internal_2_$__cuda_sm10x_tcgen05_guardrail_trap_unallocated_columns_being_dealloced - $__internal_1_$__cuda_sm10x_tcgen05_guardrail_trap_phase_invalid_during_alloc)
$__internal_1_$__cuda_sm10x_tcgen05_guardrail_trap_phase_invalid_during_alloc:
[----:B------:R-:W-:Y:S05]  /*b490*/  BPT.TRAP 0x1 ;  /* 0x000000040000795c */ /* 0x000fea0000300000 */
[----:B------:R-:W-:-:S04]  /*b4a0*/  MOV R3, 0x0 ;  /* 0x0000000000037802 */ /* 0x000fc80000000f00 */
[----:B------:R-:W-:Y:S05]  /*b4b0*/  RET.REL.NODEC R2 `(_ZN7cutlass13device_kernelINS_4gemm6kernel13GemmUniversalIN4cute5tupleIJiiiiEEENS1_10collective13CollectiveMmaINS1_35MainloopSm100TmaUmmaWarpSpecializedILi16ELi2ELi4ENS5_IJNS4_1CILi2EEENSA_ILi1EEESC_EEEEENS5_IJNSA_ILi128EEENSA_ILi256EEENSA_ILi64EEEEEENS_12float_e4m3_tENS5_IJlSC_lEEESJ_SK_NS4_8TiledMMAINS4_8MMA_AtomIJNS4_10MMA_TraitsINS4_25SM100_MMA_F8F6F4_2x1SM_SSEJSJ_SJ_fSF_SG_NS4_17integral_constantINS4_4UMMA5MajorELSR_0EEESS_NSP_INSQ_7ScaleInELST_0EEESU_EEEEEENS4_6LayoutINS5_IJSC_SC_SC_EEENS5_IJNSA_ILi0EEESZ_SZ_EEEEENS5_IJNS4_10UnderscoreES12_S12_EEEEENS4_18SM100_TMA_2SM_LOADENS4_14ComposedLayoutINS4_7SwizzleILi2ELi4ELi3EEENS4_18smem_ptr_flag_bitsILi8EEENSX_INS5_IJNSA_ILi8EEESH_EEENS5_IJSH_SC_EEEEEEEvNS4_8identityES15_S1F_vS1G_EENS_8epilogue10collective18CollectiveEpilogueINS1I_23Sm100TmaWarpSpecializedILi4ELi2ELi32ELb0ELb0EEEJNS5_IJSH_SG_SH_EEENS5_IJNSX_ISH_SC_EENSX_INS5_IJNSA_ILi32EEESB_EEENS5_IJSC_SF_EEEEEEEESJ_SK_SJ_SK_NS1I_6fusion15FusionCallbacksIS1M_NS1U_17LinCombPerRowBiasISJ_fSJ_SJ_fLi16ELNS_15FloatRoundStyleE2EEES1N_S1T_JEEENS4_5SM1004TMEM4LOAD26SM100_TMEM_LOAD_32dp32b32xENS4_13SM90_TMA_LOADENS16_INS17_ILi1ELi4ELi3EEES1A_NSX_INS5_IJS1B_S1P_EEENS5_IJS1P_SC_EEEEEEENS4_39AutoVectorizingCopyWithAssumedAlignmentILi128EEENS4_14SM90_TMA_STOREES29_S2B_S2B_EEEvvEEEEvNT_6ParamsE) ;  /* 0xffffff4802d07950 */ /* 0x000fea0003c3ffff */
        .weak           $__internal_2_$__cuda_sm10x_tcgen05_guardrail_trap_unallocated_columns_being_dealloced
        .type           $__internal_2_$__cuda_sm10x_tcgen05_guardrail_trap_unallocated_columns_being_dealloced,@function
        .size           $__internal_2_$__cuda_sm10x_tcgen05_guardrail_trap_unallocated_columns_being_dealloced,(.L_x_229 - $__internal_2_$__cuda_sm10x_tcgen05_guardrail_trap_unallocated_columns_being_dealloced)
$__internal_2_$__cuda_sm10x_tcgen05_guardrail_trap_unallocated_columns_being_dealloced:
[----:B------:R-:W-:Y:S05]  /*b4c0*/  BPT.TRAP 0x1 ;  /* 0x000000040000795c */ /* 0x000fea0000300000 */
[----:B------:R-:W-:-:S04]  /*b4d0*/  HFMA2 R3, -RZ, RZ, 0, 0 ;  /* 0x00000000ff037431 */ /* 0x000fc800000001ff */
[----:B------:R-:W-:Y:S05]  /*b4e0*/  RET.REL.NODEC R2 `(_ZN7cutlass13device_kernelINS_4gemm6kernel13GemmUniversalIN4cute5tupleIJiiiiEEENS1_10collective13CollectiveMmaINS1_35MainloopSm100TmaUmmaWarpSpecializedILi16ELi2ELi4ENS5_IJNS4_1CILi2EEENSA_ILi1EEESC_EEEEENS5_IJNSA_ILi128EEENSA_ILi256EEENSA_ILi64EEEEEENS_12float_e4m3_tENS5_IJlSC_lEEESJ_SK_NS4_8TiledMMAINS4_8MMA_AtomIJNS4_10MMA_TraitsINS4_25SM100_MMA_F8F6F4_2x1SM_SSEJSJ_SJ_fSF_SG_NS4_17integral_constantINS4_4UMMA5MajorELSR_0EEESS_NSP_INSQ_7ScaleInELST_0EEESU_EEEEEENS4_6LayoutINS5_IJSC_SC_SC_EEENS5_IJNSA_ILi0EEESZ_SZ_EEEEENS5_IJNS4_10UnderscoreES12_S12_EEEEENS4_18SM100_TMA_2SM_LOADENS4_14ComposedLayoutINS4_7SwizzleILi2ELi4ELi3EEENS4_18smem_ptr_flag_bitsILi8EEENSX_INS5_IJNSA_ILi8EEESH_EEENS5_IJSH_SC_EEEEEEEvNS4_8identityES15_S1F_vS1G_EENS_8epilogue10collective18CollectiveEpilogueINS1I_23Sm100TmaWarpSpecializedILi4ELi2ELi32ELb0ELb0EEEJNS5_IJSH_SG_SH_EEENS5_IJNSX_ISH_SC_EENSX_INS5_IJNSA_ILi32EEESB_EEENS5_IJSC_SF_EEEEEEEESJ_SK_SJ_SK_NS1I_6fusion15FusionCallbacksIS1M_NS1U_17LinCombPerRowBiasISJ_fSJ_SJ_fLi16ELNS_15FloatRoundStyleE2EEES1N_S1T_JEEENS4_5SM1004TMEM4LOAD26SM100_TMEM_LOAD_32dp32b32xENS4_13SM90_TMA_LOADENS16_INS17_ILi1ELi4ELi3EEES1A_NSX_INS5_IJS1B_S1P_EEENS5_IJS1P_SC_EEEEEEENS4_39AutoVectorizingCopyWithAssumedAlignmentILi128EEENS4_14SM90_TMA_STOREES29_S2B_S2B_EEEvvEEEEvNT_6ParamsE) ;  /* 0xffffff4802c47950 */ /* 0x000fea0003c3ffff */
.L_x_228:
[----:B------:R-:W-:-:S00]  /*b4f0*/  BRA `(.L_x_228) ;  /* 0xfffffffc00fc7947 */ /* 0x000fc0000383ffff */
[----:B------:R-:W-:-:S00]  /*b500*/  NOP ;  /* 0x0000000000007918 */ /* 0x000fc00000000000 */
[----:B------:R-:W-:-:S00]  /*b510*/  NOP ;  /* 0x0000000000007918 */ /* 0x000fc00000000000 */
[----:B------:R-:W-:-:S00]  /*b520*/  NOP ;  /* 0x0000000000007918 */ /* 0x000fc00000000000 */
[----:B------:R-:W-:-:S00]  /*b530*/  NOP ;  /* 0x0000000000007918 */ /* 0x000fc00000000000 */
[----:B------:R-:W-:-:S00]  /*b540*/  NOP ;  /* 0x0000000000007918 */ /* 0x000fc00000000000 */
[----:B------:R-:W-:-:S00]  /*b550*/  NOP ;  /* 0x0000000000007918 */ /* 0x000fc00000000000 */
[----:B------:R-:W-:-:S00]  /*b560*/  NOP ;  /* 0x0000000000007918 */ /* 0x000fc00000000000 */
[----:B------:R-:W-:-:S00]  /*b570*/  NOP ;  /* 0x0000000000007918 */ /* 0x000fc00000000000 */
.L_x_229:


//--------------------- .nv.global.init           --------------------------
	.section	.nv.global.init,"aw",@progbits
.nv.global.init:
	.type		$str$27,@object
	.size		$str$27,($str$28 - $str$27)
$str$27:
        /*0000*/ 	.byte	0x28, 0x61, 0x64, 0x64, 0x72, 0x65, 0x73, 0x73, 0x20, 0x26, 0x20, 0x6d, 0x61, 0x73, 0x6b, 0x29
        /*0010*/ 	.byte	0x20, 0x3d, 0x3d, 0x20, 0x30, 0x00
	.type		$str$28,@object
	.size		$str$28,($str$26 - $str$28)
$str$28:
        /*0016*/ 	.byte	0x2f, 0x74, 0x6d, 0x70, 0x2f, 0x63, 0x75, 0x74, 0x6c, 0x61, 0x73, 0x73, 0x5f, 0x73, 0x77, 0x65
        /*0026*/ 	.byte	0x65, 0x70, 0x5f, 0x73, 0x72, 0x63, 0x2f, 0x69, 0x6e, 0x63, 0x6c, 0x75, 0x64, 0x65, 0x2f, 0x63
        /*0036*/ 	.byte	0x75, 0x74, 0x65, 0x2f, 0x70, 0x6f, 0x69, 0x6e, 0x74, 0x65, 0x72, 0x5f, 0x66, 0x6c, 0x61, 0x67
        /*0046*/ 	.byte	0x67, 0x65, 0x64, 0x2e, 0x68, 0x70, 0x70, 0x00
	.type		$str$26,@object
	.size		$str$26,($str$25 - $str$26)
$str$26:
        /*004e*/ 	.byte	0x2f, 0x74, 0x6d, 0x70, 0x2f, 0x63, 0x75, 0x74, 0x6c, 0x61, 0x73, 0x73, 0x5f, 0x73, 0x77, 0x65
        /*005e*/ 	.byte	0x65, 0x70, 0x5f, 0x73, 0x72, 0x63, 0x2f, 0x69, 0x6e, 0x63, 0x6c, 0x75, 0x64, 0x65, 0x2f, 0x63
        /*006e*/ 	.byte	0x75, 0x74, 0x65, 0x2f, 0x61, 0x74, 0x6f, 0x6d, 0x2f, 0x63, 0x6f, 0x70, 0x79, 0x5f, 0x74, 0x72
        /*007e*/ 	.byte	0x61, 0x69, 0x74, 0x73, 0x5f, 0x73, 0x6d, 0x31, 0x30, 0x30, 0x2e, 0x68, 0x70, 0x70, 0x00
	.type		$str$25,@object
	.size		$str$25,(__unnamed_1 - $str$25)
$str$25:
        /*008d*/ 	.byte	0x28, 0x28, 0x75, 0x69, 0x6e, 0x74, 0x33, 0x32, 0x5f, 0x74, 0x28, 0x74, 0x68, 0x72, 0x65, 0x61
        /*009d*/ 	.byte	0x64, 0x49, 0x64, 0x78, 0x2e, 0x78, 0x29, 0x20, 0x2f, 0x20, 0x33, 0x32, 0x29, 0x20, 0x25, 0x20
        /*00ad*/ 	.byte	0x34, 0x29, 0x20, 0x3d, 0x3d, 0x20, 0x28, 0x28, 0x28, 0x74, 0x6d, 0x65, 0x6d, 0x5f, 0x61, 0x64
        /*00bd*/ 	.byte	0x64, 0x72, 0x20, 0x3e, 0x3e, 0x20, 0x31, 0x36, 0x29, 0x20, 0x2f, 0x20, 0x33, 0x32, 0x29, 0x20
        /*00cd*/ 	.byte	0x25, 0x20, 0x34, 0x29, 0x00
	.type		__unnamed_1,@object
	.size		__unnamed_1,(__unnamed_2 - __unnamed_1)
__unnamed_1:
        /*00d2*/ 	.byte	0x61, 0x75, 0x74, 0x6f, 0x20, 0x63, 0x75, 0x74, 0x65, 0x3a, 0x3a, 0x61, 0x73, 0x5f, 0x70, 0x6f
        /* <DEDUP_REMOVED lines=24> */
        /*0262*/ 	.byte	0x3a, 0x3a, 0x43, 0x3c, 0x34, 0x30, 0x39, 0x36, 0x3e, 0x3e, 0x3e, 0x3e, 0x5d, 0x00
	.type		__unnamed_2,@object
	.size		__unnamed_2,(__unnamed_3 - __unnamed_2)
__unnamed_2:
        /* <DEDUP_REMOVED lines=26> */
	.type		__unnamed_3,@object
	.size		__unnamed_3,(.L_3 - __unnamed_3)
__unnamed_3:
        /* <DEDUP_REMOVED lines=40> */
        /*068e*/ 	.byte	0x74, 0x65, 0x3a, 0x3a, 0x43, 0x3c, 0x30, 0x3e, 0x3e, 0x3e, 0x3e, 0x5d, 0x00
.L_3:


//--------------------- .nv.shared._ZN7cutlass13device_kernelINS_4gemm6kernel13GemmUniversalIN4cute5tupleIJiiiiEEENS1_10collective13CollectiveMmaINS1_35MainloopSm100TmaUmmaWarpSpecializedILi16ELi2ELi4ENS5_IJNS4_1CILi2EEENSA_ILi1EEESC_EEEEENS5_IJNSA_ILi128EEENSA_ILi256EEENSA_ILi64EEEEEENS_12float_e4m3_tENS5_IJlSC_lEEESJ_SK_NS4_8TiledMMAINS4_8MMA_AtomIJNS4_10MMA_TraitsINS4_25SM100_MMA_F8F6F4_2x1SM_SSEJSJ_SJ_fSF_SG_NS4_17integral_constantINS4_4UMMA5MajorELSR_0EEESS_NSP_INSQ_7ScaleInELST_0EEESU_EEEEEENS4_6LayoutINS5_IJSC_SC_SC_EEENS5_IJNSA_ILi0EEESZ_SZ_EEEEENS5_IJNS4_10UnderscoreES12_S12_EEEEENS4_18SM100_TMA_2SM_LOADENS4_14ComposedLayoutINS4_7SwizzleILi2ELi4ELi3EEENS4_18smem_ptr_flag_bitsILi8EEENSX_INS5_IJNSA_ILi8EEESH_EEENS5_IJSH_SC_EEEEEEEvNS4_8identityES15_S1F_vS1G_EENS_8epilogue10collective18CollectiveEpilogueINS1I_23Sm100TmaWarpSpecializedILi4ELi2ELi32ELb0ELb0EEEJNS5_IJSH_SG_SH_EEENS5_IJNSX_ISH_SC_EENSX_INS5_IJNSA_ILi32EEESB_EEENS5_IJSC_SF_EEEEEEEESJ_SK_SJ_SK_NS1I_6fusion15FusionCallbacksIS1M_NS1U_17LinCombPerRowBiasISJ_fSJ_SJ_fLi16ELNS_15FloatRoundStyleE2EEES1N_S1T_JEEENS4_5SM1004TMEM4LOAD26SM100_TMEM_LOAD_32dp32b32xENS4_13SM90_TMA_LOADENS16_INS17_ILi1ELi4ELi3EEES1A_NSX_INS5_IJS1B_S1P_EEENS5_IJS1P_SC_EEEEEEENS4_39AutoVectorizingCopyWithAssumedAlignmentILi128EEENS4_14SM90_TMA_STOREES29_S2B_S2B_EEEvvEEEEvNT_6ParamsE --------------------------
	.section	.nv.shared._ZN7cutlass13device_kernelINS_4gemm6kernel13GemmUniversalIN4cute5tupleIJiiiiEEENS1_10collective13CollectiveMmaINS1_35MainloopSm100TmaUmmaWarpSpecializedILi16ELi2ELi4ENS5_IJNS4_1CILi2EEENSA_ILi1EEESC_EEEEENS5_IJNSA_ILi128EEENSA_ILi256EEENSA_ILi64EEEEEENS_12float_e4m3_tENS5_IJlSC_lEEESJ_SK_NS4_8TiledMMAINS4_8MMA_AtomIJNS4_10MMA_TraitsINS4_25SM100_MMA_F8F6F4_2x1SM_SSEJSJ_SJ_fSF_SG_NS4_17integral_constantINS4_4UMMA5MajorELSR_0EEESS_NSP_INSQ_7ScaleInELST_0EEESU_EEEEEENS4_6LayoutINS5_IJSC_SC_SC_EEENS5_IJNSA_ILi0EEESZ_SZ_EEEEENS5_IJNS4_10UnderscoreES12_S12_EEEEENS4_18SM100_TMA_2SM_LOADENS4_14ComposedLayoutINS4_7SwizzleILi2ELi4ELi3EEENS4_18smem_ptr_flag_bitsILi8EEENSX_INS5_IJNSA_ILi8EEESH_EEENS5_IJSH_SC_EEEEEEEvNS4_8identityES15_S1F_vS1G_EENS_8epilogue10collective18CollectiveEpilogueINS1I_23Sm100TmaWarpSpecializedILi4ELi2ELi32ELb0ELb0EEEJNS5_IJSH_SG_SH_EEENS5_IJNSX_ISH_SC_EENSX_INS5_IJNSA_ILi32EEESB_EEENS5_IJSC_SF_EEEEEEEESJ_SK_SJ_SK_NS1I_6fusion15FusionCallbacksIS1M_NS1U_17LinCombPerRowBiasISJ_fSJ_SJ_fLi16ELNS_15FloatRoundStyleE2EEES1N_S1T_JEEENS4_5SM1004TMEM4LOAD26SM100_TMEM_LOAD_32dp32b32xENS4_13SM90_TMA_LOADENS16_INS17_ILi1ELi4ELi3EEES1A_NSX_INS5_IJS1B_S1P_EEENS5_IJS1P_SC_EEEEEEENS4_39AutoVectorizingCopyWithAssumedAlignmentILi128EEENS4_14SM90_TMA_STOREES29_S2B_S2B_EEEvvEEEEvNT_6ParamsE,"aw",@nobits
	.sectionflags	@""
	.align	16
	.zero		1024


//--------------------- .nv.shared.reserved.0     --------------------------
	.section	.nv.shared.reserved.0,"aw",@nobits
	.weak		__nv_reservedSMEM_offset_0_alias
	.size		__nv_reservedSMEM_offset_0_alias, 0, 64
	.other		__nv_reservedSMEM_offset_0_alias,@"STO_CUDA_RESERVED_SHARED STV_DEFAULT"
__nv_reservedSMEM_offset_0_alias:
	.zero		0
.nv.shared.reserved.0:
	.zero		64
	.weak		__nv_reservedSMEM_tcgen05_partition
	.type		__nv_reservedSMEM_tcgen05_partition,@object
	.size		__nv_reservedSMEM_tcgen05_partition,(.L_0 - __nv_reservedSMEM_tcgen05_partition)
__nv_reservedSMEM_tcgen05_partition:
	.zero		32
.L_0:


//--------------------- .nv.global                --------------------------
	.section	.nv.global,"aw",@nobits
.nv.global:
	.type		_ZN39_INTERNAL_a3da8240_4_k_cu_314cfeff_29404cute1_E,@object
	.size		_ZN39_INTERNAL_a3da8240_4_k_cu_314cfeff_29404cute1_E,(_ZN39_INTERNAL_a3da8240_4_k_cu_314cfeff_29404cuda3std3__45__cpo6cbeginE - _ZN39_INTERNAL_a3da8240_4_k_cu_314cfeff_29404cute1_E)
_ZN39_INTERNAL_a3da8240_4_k_cu_314cfeff_29404cute1_E:
	.zero		1
	.type		_ZN39_INTERNAL_a3da8240_4_k_cu_314cfeff_29404cuda3std3__45__cpo6cbeginE,@object
	.size		_ZN39_INTERNAL_a3da8240_4_k_cu_314cfeff_29404cuda3std3__45__cpo6cbeginE,(_ZN39_INTERNAL_a3da8240_4_k_cu_314cfeff_29404cuda3std3__48in_placeE - _ZN39_INTERNAL_a3da8240_4_k_cu_314cfeff_29404cuda3std3__45__cpo6cbeginE)
_ZN39_INTERNAL_a3da8240_4_k_cu_314cfeff_29404cuda3std3__45__cpo6cbeginE:
	.zero		1
	.type		_ZN39_INTERNAL_a3da8240_4_k_cu_314cfeff_29404cuda3std3__48in_placeE,@object
	.size		_ZN39_INTERNAL_a3da8240_4_k_cu_314cfeff_29404cuda3std3__48in_placeE,(_ZN39_INTERNAL_a3da8240_4_k_cu_314cfeff_29404cuda3std6ranges3__45__cpo9iter_moveE - _ZN39_INTERNAL_a3da8240_4_k_cu_314cfeff_29404cuda3std3__48in_placeE)
_ZN39_INTERNAL_a3da8240_4_k_cu_314cfeff_29404cuda3std3__48in_placeE:
	.zero		1
	.type		_ZN39_INTERNAL_a3da8240_4_k_cu_314cfeff_29404cuda3std6ranges3__45__cpo9iter_moveE,@object
	.size		_ZN39_INTERNAL_a3da8240_4_k_cu_314cfeff_29404cuda3std6ranges3__45__cpo9iter_moveE,(_ZN39_INTERNAL_a3da8240_4_k_cu_314cfeff_29404cuda3std3__45__cpo5beginE - _ZN39_INTERNAL_a3da8240_4_k_cu_314cfeff_29404cuda3std6ranges3__45__cpo9iter_moveE)
_ZN39_INTERNAL_a3da8240_4_k_cu_314cfeff_29404cuda3std6ranges3__45__cpo9iter_moveE:
	.zero		1
	.type		_ZN39_INTERNAL_a3da8240_4_k_cu_314cfeff_29404cuda3std3__45__cpo5beginE,@object
	.size		_ZN39_INTERNAL_a3da8240_4_k_cu_314cfeff_29404cuda3std3__45__cpo5beginE,(_ZN39_INTERNAL_a3da8240_4_k_cu_314cfeff_29404cuda3std3__441_GLOBAL__N__a3da8240_4_k_cu_314cfeff_29406ignoreE - _ZN39_INTERNAL_a3da8240_4_k_cu_314cfeff_29404cuda3std3__45__cpo5beginE)
_ZN39_INTERNAL_a3da8240_4_k_cu_314cfeff_29404cuda3std3__45__cpo5beginE:
	.zero		1
	.type		_ZN39_INTERNAL_a3da8240_4_k_cu_314cfeff_29404cuda3std3__441_GLOBAL__N__a3da8240_4_k_cu_314cfeff_29406ignoreE,@object
	.size		_ZN39_INTERNAL_a3da8240_4_k_cu_314cfeff_29404cuda3std3__441_GLOBAL__N__a3da8240_4_k_cu_314cfeff_29406ignoreE,(_ZN39_INTERNAL_a3da8240_4_k_cu_314cfeff_29404cute7productE - _ZN39_INTERNAL_a3da8240_4_k_cu_314cfeff_29404cuda3std3__441_GLOBAL__N__a3da8240_4_k_cu_314cfeff_29406ignoreE)
_ZN39_INTERNAL_a3da8240_4_k_cu_314cfeff_29404cuda3std3__441_GLOBAL__N__a3da8240_4_k_cu_314cfeff_29406ignoreE:
	.zero		1
	.type		_ZN39_INTERNAL_a3da8240_4_k_cu_314cfeff_29404cute7productE,@object
	.size		_ZN39_INTERNAL_a3da8240_4_k_cu_314cfeff_29404cute7productE,(_ZN39_INTERNAL_a3da8240_4_k_cu_314cfeff_29404cuda3std3__45__cpo3endE - _ZN39_INTERNAL_a3da8240_4_k_cu_314cfeff_29404cute7productE)
_ZN39_INTERNAL_a3da8240_4_k_cu_314cfeff_29404cute7productE:
	.zero		1
	.type		_ZN39_INTERNAL_a3da8240_4_k_cu_314cfeff_29404cuda3std3__45__cpo3endE,@object
	.size		_ZN39_INTERNAL_a3da8240_4_k_cu_314cfeff_29404cuda3std3__45__cpo3endE,(_ZN39_INTERNAL_a3da8240_4_k_cu_314cfeff_29404cuda3std3__419piecewise_constructE - _ZN39_INTERNAL_a3da8240_4_k_cu_314cfeff_29404cuda3std3__45__cpo3endE)
_ZN39_INTERNAL_a3da8240_4_k_cu_314cfeff_29404cuda3std3__45__cpo3endE:
	.zero		1
	.type		_ZN39_INTERNAL_a3da8240_4_k_cu_314cfeff_29404cuda3std3__419piecewise_constructE,@object
	.size		_ZN39_INTERNAL_a3da8240_4_k_cu_314cfeff_29404cuda3std3__419piecewise_constructE,(_ZN39_INTERNAL_a3da8240_4_k_cu_314cfeff_29404cuda3std3__45__cpo4cendE - _ZN39_INTERNAL_a3da8240_4_k_cu_314cfeff_29404cuda3std3__419piecewise_constructE)
_ZN39_INTERNAL_a3da8240_4_k_cu_314cfeff_29404cuda3std3__419piecewise_constructE:
	.zero		1
	.type		_ZN39_INTERNAL_a3da8240_4_k_cu_314cfeff_29404cuda3std3__45__cpo4cendE,@object
	.size		_ZN39_INTERNAL_a3da8240_4_k_cu_314cfeff_29404cuda3std3__45__cpo4cendE,(_ZN39_INTERNAL_a3da8240_4_k_cu_314cfeff_29404cuda3std6ranges3__45__cpo4swapE - _ZN39_INTERNAL_a3da8240_4_k_cu_314cfeff_29404cuda3std3__45__cpo4cendE)
_ZN39_INTERNAL_a3da8240_4_k_cu_314cfeff_29404cuda3std3__45__cpo4cendE:
	.zero		1
	.type		_ZN39_INTERNAL_a3da8240_4_k_cu_314cfeff_29404cuda3std6ranges3__45__cpo4swapE,@object
	.size		_ZN39_INTERNAL_a3da8240_4_k_cu_314cfeff_29404cuda3std6ranges3__45__cpo4swapE,(.L_11 - _ZN39_INTERNAL_a3da8240_4_k_cu_314cfeff_29404cuda3std6ranges3__45__cpo4swapE)
_ZN39_INTERNAL_a3da8240_4_k_cu_314cfeff_29404cuda3std6ranges3__45__cpo4swapE:
	.zero		1
.L_11:


//--------------------- .nv.constant0._ZN7cutlass13device_kernelINS_4gemm6kernel13GemmUniversalIN4cute5tupleIJiiiiEEENS1_10collective13CollectiveMmaINS1_35MainloopSm100TmaUmmaWarpSpecializedILi16ELi2ELi4ENS5_IJNS4_1CILi2EEENSA_ILi1EEESC_EEEEENS5_IJNSA_ILi128EEENSA_ILi256EEENSA_ILi64EEEEEENS_12float_e4m3_tENS5_IJlSC_lEEESJ_SK_NS4_8TiledMMAINS4_8MMA_AtomIJNS4_10MMA_TraitsINS4_25SM100_MMA_F8F6F4_2x1SM_SSEJSJ_SJ_fSF_SG_NS4_17integral_constantINS4_4UMMA5MajorELSR_0EEESS_NSP_INSQ_7ScaleInELST_0EEESU_EEEEEENS4_6LayoutINS5_IJSC_SC_SC_EEENS5_IJNSA_ILi0EEESZ_SZ_EEEEENS5_IJNS4_10UnderscoreES12_S12_EEEEENS4_18SM100_TMA_2SM_LOADENS4_14ComposedLayoutINS4_7SwizzleILi2ELi4ELi3EEENS4_18smem_ptr_flag_bitsILi8EEENSX_INS5_IJNSA_ILi8EEESH_EEENS5_IJSH_SC_EEEEEEEvNS4_8identityES15_S1F_vS1G_EENS_8epilogue10collective18CollectiveEpilogueINS1I_23Sm100TmaWarpSpecializedILi4ELi2ELi32ELb0ELb0EEEJNS5_IJSH_SG_SH_EEENS5_IJNSX_ISH_SC_EENSX_INS5_IJNSA_ILi32EEESB_EEENS5_IJSC_SF_EEEEEEEESJ_SK_SJ_SK_NS1I_6fusion15FusionCallbacksIS1M_NS1U_17LinCombPerRowBiasISJ_fSJ_SJ_fLi16ELNS_15FloatRoundStyleE2EEES1N_S1T_JEEENS4_5SM1004TMEM4LOAD26SM100_TMEM_LOAD_32dp32b32xENS4_13SM90_TMA_LOADENS16_INS17_ILi1ELi4ELi3EEES1A_NSX_INS5_IJS1B_S1P_EEENS5_IJS1P_SC_EEEEEEENS4_39AutoVectorizingCopyWithAssumedAlignmentILi128EEENS4_14SM90_TMA_STOREES29_S2B_S2B_EEEvvEEEEvNT_6ParamsE --------------------------
	.section	.nv.constant0._ZN7cutlass13device_kernelINS_4gemm6kernel13GemmUniversalIN4cute5tupleIJiiiiEEENS1_10collective13CollectiveMmaINS1_35MainloopSm100TmaUmmaWarpSpecializedILi16ELi2ELi4ENS5_IJNS4_1CILi2EEENSA_ILi1EEESC_EEEEENS5_IJNSA_ILi128EEENSA_ILi256EEENSA_ILi64EEEEEENS_12float_e4m3_tENS5_IJlSC_lEEESJ_SK_NS4_8TiledMMAINS4_8MMA_AtomIJNS4_10MMA_TraitsINS4_25SM100_MMA_F8F6F4_2x1SM_SSEJSJ_SJ_fSF_SG_NS4_17integral_constantINS4_4UMMA5MajorELSR_0EEESS_NSP_INSQ_7ScaleInELST_0EEESU_EEEEEENS4_6LayoutINS5_IJSC_SC_SC_EEENS5_IJNSA_ILi0EEESZ_SZ_EEEEENS5_IJNS4_10UnderscoreES12_S12_EEEEENS4_18SM100_TMA_2SM_LOADENS4_14ComposedLayoutINS4_7SwizzleILi2ELi4ELi3EEENS4_18smem_ptr_flag_bitsILi8EEENSX_INS5_IJNSA_ILi8EEESH_EEENS5_IJSH_SC_EEEEEEEvNS4_8identityES15_S1F_vS1G_EENS_8epilogue10collective18CollectiveEpilogueINS1I_23Sm100TmaWarpSpecializedILi4ELi2ELi32ELb0ELb0EEEJNS5_IJSH_SG_SH_EEENS5_IJNSX_ISH_SC_EENSX_INS5_IJNSA_ILi32EEESB_EEENS5_IJSC_SF_EEEEEEEESJ_SK_SJ_SK_NS1I_6fusion15FusionCallbacksIS1M_NS1U_17LinCombPerRowBiasISJ_fSJ_SJ_fLi16ELNS_15FloatRoundStyleE2EEES1N_S1T_JEEENS4_5SM1004TMEM4LOAD26SM100_TMEM_LOAD_32dp32b32xENS4_13SM90_TMA_LOADENS16_INS17_ILi1ELi4ELi3EEES1A_NSX_INS5_IJS1B_S1P_EEENS5_IJS1P_SC_EEEEEEENS4_39AutoVectorizingCopyWithAssumedAlignmentILi128EEENS4_14SM90_TMA_STOREES29_S2B_S2B_EEEvvEEEEvNT_6ParamsE,"a",@progbits
	.sectionflags	@""
	.align	4
.nv.constant0._ZN7cutlass13device_kernelINS_4gemm6kernel13GemmUniversalIN4cute5tupleIJiiiiEEENS1_10collective13CollectiveMmaINS1_35MainloopSm100TmaUmmaWarpSpecializedILi16ELi2ELi4ENS5_IJNS4_1CILi2EEENSA_ILi1EEESC_EEEEENS5_IJNSA_ILi128EEENSA_ILi256EEENSA_ILi64EEEEEENS_12float_e4m3_tENS5_IJlSC_lEEESJ_SK_NS4_8TiledMMAINS4_8MMA_AtomIJNS4_10MMA_TraitsINS4_25SM100_MMA_F8F6F4_2x1SM_SSEJSJ_SJ_fSF_SG_NS4_17integral_constantINS4_4UMMA5MajorELSR_0EEESS_NSP_INSQ_7ScaleInELST_0EEESU_EEEEEENS4_6LayoutINS5_IJSC_SC_SC_EEENS5_IJNSA_ILi0EEESZ_SZ_EEEEENS5_IJNS4_10UnderscoreES12_S12_EEEEENS4_18SM100_TMA_2SM_LOADENS4_14ComposedLayoutINS4_7SwizzleILi2ELi4ELi3EEENS4_18smem_ptr_flag_bitsILi8EEENSX_INS5_IJNSA_ILi8EEESH_EEENS5_IJSH_SC_EEEEEEEvNS4_8identityES15_S1F_vS1G_EENS_8epilogue10collective18CollectiveEpilogueINS1I_23Sm100TmaWarpSpecializedILi4ELi2ELi32ELb0ELb0EEEJNS5_IJSH_SG_SH_EEENS5_IJNSX_ISH_SC_EENSX_INS5_IJNSA_ILi32EEESB_EEENS5_IJSC_SF_EEEEEEEESJ_SK_SJ_SK_NS1I_6fusion15FusionCallbacksIS1M_NS1U_17LinCombPerRowBiasISJ_fSJ_SJ_fLi16ELNS_15FloatRoundStyleE2EEES1N_S1T_JEEENS4_5SM1004TMEM4LOAD26SM100_TMEM_LOAD_32dp32b32xENS4_13SM90_TMA_LOADENS16_INS17_ILi1ELi4ELi3EEES1A_NSX_INS5_IJS1B_S1P_EEENS5_IJS1P_SC_EEEEEEENS4_39AutoVectorizingCopyWithAssumedAlignmentILi128EEENS4_14SM90_TMA_STOREES29_S2B_S2B_EEEvvEEEEvNT_6ParamsE:
	.zero		2944


//--------------------- SYMBOLS --------------------------

	.type		.nv.reservedSmem.offset0,@object
	.size		.nv.reservedSmem.offset0,0x4
	.type		.nv.reservedSmem.cap,@object
	.size		.nv.reservedSmem.cap,0x4
	.type		__assertfail,@function
